	.target	sm_80

	.elftype	@"ET_EXEC"


//--------------------- .note.nv.tkinfo           --------------------------
	.section	.note.nv.tkinfo,"",@"SHT_NOTE"
	.sectionflags	@"SHF_NOTE_NV_TKINFO"
	.tkinfo
        /*0018*/ 	.word	0x00000002
        /*0030*/ 	.string	""
        /*0030*/ 	.string	"ptxas"
        /*0030*/ 	.string	"Cuda compilation tools, release 13.0, V13.0.88"
        /*0030*/ 	.string	"Build cuda_13.0.r13.0/compiler.36424714_0"
        /*0030*/ 	.string	"-v  -suppress-debug-info  -lineinfo  -arch sm_80 "



//--------------------- .note.nv.cuinfo           --------------------------
	.section	.note.nv.cuinfo,"",@"SHT_NOTE"
	.sectionflags	@"SHF_NOTE_NV_CUINFO"
        /*0018*/ 	.short	0x0002
        /*001a*/ 	.short	0x0050
        /*001c*/ 	.short	0x0082
	.zero		2


//--------------------- .nv.info                  --------------------------
	.section	.nv.info,"",@"SHT_CUDA_INFO"
	.align	4


	//----- nvinfo : EIATTR_REGCOUNT
	.align		4
        /*0000*/ 	.byte	0x04, 0x2f
        /*0002*/ 	.short	(.L_1 - .L_0)
	.align		4
.L_0:
        /*0004*/ 	.word	index@(matmul_kernel)
        /*0008*/ 	.word	0x00000080


	//----- nvinfo : EIATTR_FRAME_SIZE
	.align		4
.L_1:
        /*000c*/ 	.byte	0x04, 0x11
        /*000e*/ 	.short	(.L_3 - .L_2)
	.align		4
.L_2:
        /*0010*/ 	.word	index@(matmul_kernel)
        /*0014*/ 	.word	0x00000000


	//----- nvinfo : EIATTR_MIN_STACK_SIZE
	.align		4
.L_3:
        /*0018*/ 	.byte	0x04, 0x12
        /*001a*/ 	.short	(.L_5 - .L_4)
	.align		4
.L_4:
        /*001c*/ 	.word	index@(matmul_kernel)
        /*0020*/ 	.word	0x00000000
.L_5:


//--------------------- .nv.info.matmul_kernel    --------------------------
	.section	.nv.info.matmul_kernel,"",@"SHT_CUDA_INFO"
	.sectionflags	@""
	.align	4


	//----- nvinfo : EIATTR_CUDA_API_VERSION
	.align		4
        /*0000*/ 	.byte	0x04, 0x37
        /*0002*/ 	.short	(.L_7 - .L_6)
.L_6:
        /*0004*/ 	.word	0x00000082


	//----- nvinfo : EIATTR_SW2861232_WAR
	.align		4
.L_7:
        /*0008*/ 	.byte	0x01, 0x35
	.zero		2


	//----- nvinfo : EIATTR_PARAM_CBANK
	.align		4
        /*000c*/ 	.byte	0x04, 0x0a
        /*000e*/ 	.short	(.L_9 - .L_8)
	.align		4
.L_8:
        /*0010*/ 	.word	index@(.nv.constant0.matmul_kernel)
        /*0014*/ 	.short	0x0160
        /*0016*/ 	.short	0x0050


	//----- nvinfo : EIATTR_CBANK_PARAM_SIZE
	.align		4
.L_9:
        /*0018*/ 	.byte	0x03, 0x19
        /*001a*/ 	.short	0x0050


	//----- nvinfo : EIATTR_KPARAM_INFO
	.align		4
        /*001c*/ 	.byte	0x04, 0x17
        /*001e*/ 	.short	(.L_11 - .L_10)
.L_10:
        /*0020*/ 	.word	0x00000000
        /*0024*/ 	.short	0x000d
        /*0026*/ 	.short	0x0048
        /*0028*/ 	.byte	0x00, 0xf4, 0x21, 0x00


	//----- nvinfo : EIATTR_KPARAM_INFO
	.align		4
.L_11:
        /*002c*/ 	.byte	0x04, 0x17
        /*002e*/ 	.short	(.L_13 - .L_12)
.L_12:
        /*0030*/ 	.word	0x00000000
        /*0034*/ 	.short	0x000c
        /*0036*/ 	.short	0x0040
        /*0038*/ 	.byte	0x00, 0xf4, 0x21, 0x00


	//----- nvinfo : EIATTR_KPARAM_INFO
	.align		4
.L_13:
        /*003c*/ 	.byte	0x04, 0x17
        /*003e*/ 	.short	(.L_15 - .L_14)
.L_14:
        /*0040*/ 	.word	0x00000000
        /*0044*/ 	.short	0x000b
        /*0046*/ 	.short	0x0038
        /*0048*/ 	.byte	0x00, 0xf0, 0x11, 0x00


	//----- nvinfo : EIATTR_KPARAM_INFO
	.align		4
.L_15:
        /*004c*/ 	.byte	0x04, 0x17
        /*004e*/ 	.short	(.L_17 - .L_16)
.L_16:
        /*0050*/ 	.word	0x00000000
        /*0054*/ 	.short	0x000a
        /*0056*/ 	.short	0x0034
        /*0058*/ 	.byte	0x00, 0xf0, 0x11, 0x00


	//----- nvinfo : EIATTR_KPARAM_INFO
	.align		4
.L_17:
        /*005c*/ 	.byte	0x04, 0x17
        /*005e*/ 	.short	(.L_19 - .L_18)
.L_18:
        /*0060*/ 	.word	0x00000000
        /*0064*/ 	.short	0x0009
        /*0066*/ 	.short	0x0030
        /*0068*/ 	.byte	0x00, 0xf0, 0x11, 0x00


	//----- nvinfo : EIATTR_KPARAM_INFO
	.align		4
.L_19:
        /*006c*/ 	.byte	0x04, 0x17
        /*006e*/ 	.short	(.L_21 - .L_20)
.L_20:
        /*0070*/ 	.word	0x00000000
        /*0074*/ 	.short	0x0008
        /*0076*/ 	.short	0x002c
        /*0078*/ 	.byte	0x00, 0xf0, 0x11, 0x00


	//----- nvinfo : EIATTR_KPARAM_INFO
	.align		4
.L_21:
        /*007c*/ 	.byte	0x04, 0x17
        /*007e*/ 	.short	(.L_23 - .L_22)
.L_22:
        /*0080*/ 	.word	0x00000000
        /*0084*/ 	.short	0x0007
        /*0086*/ 	.short	0x0028
        /*0088*/ 	.byte	0x00, 0xf0, 0x11, 0x00


	//----- nvinfo : EIATTR_KPARAM_INFO
	.align		4
.L_23:
        /*008c*/ 	.byte	0x04, 0x17
        /*008e*/ 	.short	(.L_25 - .L_24)
.L_24:
        /*0090*/ 	.word	0x00000000
        /*0094*/ 	.short	0x0006
        /*0096*/ 	.short	0x0024
        /*0098*/ 	.byte	0x00, 0xf0, 0x11, 0x00


	//----- nvinfo : EIATTR_KPARAM_INFO
	.align		4
.L_25:
        /*009c*/ 	.byte	0x04, 0x17
        /*009e*/ 	.short	(.L_27 - .L_26)
.L_26:
        /*00a0*/ 	.word	0x00000000
        /*00a4*/ 	.short	0x0005
        /*00a6*/ 	.short	0x0020
        /*00a8*/ 	.byte	0x00, 0xf0, 0x11, 0x00


	//----- nvinfo : EIATTR_KPARAM_INFO
	.align		4
.L_27:
        /*00ac*/ 	.byte	0x04, 0x17
        /*00ae*/ 	.short	(.L_29 - .L_28)
.L_28:
        /*00b0*/ 	.word	0x00000000
        /*00b4*/ 	.short	0x0004
        /*00b6*/ 	.short	0x001c
        /*00b8*/ 	.byte	0x00, 0xf0, 0x11, 0x00


	//----- nvinfo : EIATTR_KPARAM_INFO
	.align		4
.L_29:
        /*00bc*/ 	.byte	0x04, 0x17
        /*00be*/ 	.short	(.L_31 - .L_30)
.L_30:
        /*00c0*/ 	.word	0x00000000
        /*00c4*/ 	.short	0x0003
        /*00c6*/ 	.short	0x0018
        /*00c8*/ 	.byte	0x00, 0xf0, 0x11, 0x00


	//----- nvinfo : EIATTR_KPARAM_INFO
	.align		4
.L_31:
        /*00cc*/ 	.byte	0x04, 0x17
        /*00ce*/ 	.short	(.L_33 - .L_32)
.L_32:
        /*00d0*/ 	.word	0x00000000
        /*00d4*/ 	.short	0x0002
        /*00d6*/ 	.short	0x0010
        /*00d8*/ 	.byte	0x00, 0xf4, 0x21, 0x00


	//----- nvinfo : EIATTR_KPARAM_INFO
	.align		4
.L_33:
        /*00dc*/ 	.byte	0x04, 0x17
        /*00de*/ 	.short	(.L_35 - .L_34)
.L_34:
        /*00e0*/ 	.word	0x00000000
        /*00e4*/ 	.short	0x0001
        /*00e6*/ 	.short	0x0008
        /*00e8*/ 	.byte	0x00, 0xf4, 0x21, 0x00


	//----- nvinfo : EIATTR_KPARAM_INFO
	.align		4
.L_35:
        /*00ec*/ 	.byte	0x04, 0x17
        /*00ee*/ 	.short	(.L_37 - .L_36)
.L_36:
        /*00f0*/ 	.word	0x00000000
        /*00f4*/ 	.short	0x0000
        /*00f6*/ 	.short	0x0000
        /*00f8*/ 	.byte	0x00, 0xf4, 0x21, 0x00


	//----- nvinfo : EIATTR_MAXREG_COUNT
	.align		4
.L_37:
        /*00fc*/ 	.byte	0x03, 0x1b
        /*00fe*/ 	.short	0x00ff


	//----- nvinfo : EIATTR_NUM_BARRIERS
	.align		4
        /*0100*/ 	.byte	0x02, 0x4c
        /*0102*/ 	.byte	0x01
	.zero		1


	//----- nvinfo : EIATTR_MERCURY_ISA_VERSION
	.align		4
        /*0104*/ 	.byte	0x03, 0x5f
        /*0106*/ 	.short	0x0000


	//----- nvinfo : EIATTR_EXIT_INSTR_OFFSETS
	.align		4
        /*0108*/ 	.byte	0x04, 0x1c
        /*010a*/ 	.short	(.L_39 - .L_38)


	//   ....[0]....
.L_38:
        /*010c*/ 	.word	0x000021a0


	//   ....[1]....
        /*0110*/ 	.word	0x000021d0


	//----- nvinfo : EIATTR_REQNTID
	.align		4
.L_39:
        /*0114*/ 	.byte	0x04, 0x10
        /*0116*/ 	.short	(.L_41 - .L_40)
.L_40:
        /*0118*/ 	.word	0x00000100
        /*011c*/ 	.word	0x00000001
        /*0120*/ 	.word	0x00000001
.L_41:


//--------------------- .nv.callgraph             --------------------------
	.section	.nv.callgraph,"",@"SHT_CUDA_CALLGRAPH"
	.align	4
	.sectionentsize	8
	.align		4
        /*0000*/ 	.word	0x00000000
	.align		4
        /*0004*/ 	.word	0xffffffff
	.align		4
        /*0008*/ 	.word	0x00000000
	.align		4
        /*000c*/ 	.word	0xfffffffe
	.align		4
        /*0010*/ 	.word	0x00000000
	.align		4
        /*0014*/ 	.word	0xfffffffd
	.align		4
        /*0018*/ 	.word	0x00000000
	.align		4
        /*001c*/ 	.word	0xfffffffc


//--------------------- .nv.rel.action            --------------------------
	.section	.nv.rel.action,"",@"SHT_CUDA_RELOCINFO"
	.align	8
	.sectionentsize	8
        /*0000*/ 	.byte	0x73, 0x00, 0x00, 0x00, 0x00, 0x00, 0x00, 0x00, 0x00, 0x00, 0x00, 0x11, 0x25, 0x00, 0x05, 0x36


//--------------------- .nv.constant0.matmul_kernel --------------------------
	.section	.nv.constant0.matmul_kernel,"a",@progbits
	.sectionflags	@""
	.align	4
.nv.constant0.matmul_kernel:
	.zero		432


//--------------------- .text.matmul_kernel       --------------------------
	.section	.text.matmul_kernel,"ax",@progbits
	.sectioninfo	@"SHI_REGISTERS=128"
	.align	128
        .global         matmul_kernel
        .type           matmul_kernel,@function
        .size           matmul_kernel,(.L_x_3 - matmul_kernel)
        .other          matmul_kernel,@"STO_CUDA_ENTRY STV_DEFAULT"
matmul_kernel:
.text.matmul_kernel:
[----:B------:R-:W-:Y:S02]  /*0000*/  IMAD.MOV.U32 R1, RZ, RZ, c[0x0][0x28] ;  /* 0x00000a00ff017624 */ /* 0x000fe400078e00ff */
[----:B------:R-:W-:Y:S01]  /*0010*/  IMAD.MOV.U32 R0, RZ, RZ, 0x1f ;  /* 0x0000001fff007424 */ /* 0x000fe200078e00ff */
[----:B------:R-:W0:Y:S01]  /*0020*/  S2R R5, SR_CTAID.X ;  /* 0x0000000000057919 */ /* 0x000e220000002500 */
[----:B------:R-:W-:Y:S01]  /*0030*/  IMAD.MOV.U32 R18, RZ, RZ, c[0x0][0x180] ;  /* 0x00006000ff127624 */ /* 0x000fe200078e00ff */
[----:B------:R-:W-:Y:S02]  /*0040*/  ULDC.64 UR6, c[0x0][0x118] ;  /* 0x0000460000067ab9 */ /* 0x000fe40000000a00 */
[----:B------:R-:W-:Y:S02]  /*0050*/  IADD3 R0, R0, c[0x0][0x17c], RZ ;  /* 0x00005f0000007a10 */ /* 0x000fe40007ffe0ff */
[----:B------:R-:W-:Y:S02]  /*0060*/  IADD3 R18, R18, 0x3f, RZ ;  /* 0x0000003f12127810 */ /* 0x000fe40007ffe0ff */
[----:B------:R-:W-:-:S04]  /*0070*/  SHF.R.S32.HI R3, RZ, 0x1f, R0 ;  /* 0x0000001fff037819 */ /* 0x000fc80000011400 */
[----:B------:R-:W-:-:S04]  /*0080*/  LEA.HI R3, R3, R0, RZ, 0x5 ;  /* 0x0000000003037211 */ /* 0x000fc800078f28ff */
[----:B------:R-:W-:-:S05]  /*0090*/  SHF.R.S32.HI R3, RZ, 0x5, R3 ;  /* 0x00000005ff037819 */ /* 0x000fca0000011403 */
[----:B------:R-:W-:Y:S01]  /*00a0*/  IMAD.SHL.U32 R4, R3, 0x8, RZ ;  /* 0x0000000803047824 */ /* 0x000fe200078e00ff */
[----:B0-----:R-:W-:-:S04]  /*00b0*/  IABS R8, R5 ;  /* 0x0000000500087213 */ /* 0x001fc80000000000 */
[-C--:B------:R-:W-:Y:S02]  /*00c0*/  IABS R7, R4.reuse ;  /* 0x0000000400077213 */ /* 0x080fe40000000000 */
[----:B------:R-:W-:Y:S02]  /*00d0*/  IABS R10, R4 ;  /* 0x00000004000a7213 */ /* 0x000fe40000000000 */
[----:B------:R-:W0:Y:S08]  /*00e0*/  I2F.RP R0, R7 ;  /* 0x0000000700007306 */ /* 0x000e300000209400 */
[----:B0-----:R-:W0:Y:S02]  /*00f0*/  MUFU.RCP R0, R0 ;  /* 0x0000000000007308 */ /* 0x001e240000001000 */
[----:B0-----:R-:W-:Y:S01]  /*0100*/  IADD3 R2, R0, 0xffffffe, RZ ;  /* 0x0ffffffe00027810 */ /* 0x001fe20007ffe0ff */
[----:B------:R-:W-:-:S05]  /*0110*/  IMAD.MOV R0, RZ, RZ, -R10 ;  /* 0x000000ffff007224 */ /* 0x000fca00078e0a0a */
[----:B------:R0:W1:Y:S02]  /*0120*/  F2I.FTZ.U32.TRUNC.NTZ R3, R2 ;  /* 0x0000000200037305 */ /* 0x000064000021f000 */
[----:B0-----:R-:W-:Y:S02]  /*0130*/  IMAD.MOV.U32 R2, RZ, RZ, RZ ;  /* 0x000000ffff027224 */ /* 0x001fe400078e00ff */
[----:B-1----:R-:W-:-:S04]  /*0140*/  IMAD.MOV R6, RZ, RZ, -R3 ;  /* 0x000000ffff067224 */ /* 0x002fc800078e0a03 */
[----:B------:R-:W-:Y:S02]  /*0150*/  IMAD R9, R6, R7, RZ ;  /* 0x0000000706097224 */ /* 0x000fe400078e02ff */
[----:B------:R-:W-:Y:S02]  /*0160*/  IMAD.MOV.U32 R6, RZ, RZ, R8 ;  /* 0x000000ffff067224 */ /* 0x000fe400078e0008 */
[----:B------:R-:W-:-:S06]  /*0170*/  IMAD.HI.U32 R3, R3, R9, R2 ;  /* 0x0000000903037227 */ /* 0x000fcc00078e0002 */
[----:B------:R-:W-:-:S04]  /*0180*/  IMAD.HI.U32 R3, R3, R6, RZ ;  /* 0x0000000603037227 */ /* 0x000fc800078e00ff */
[----:B------:R-:W-:-:S05]  /*0190*/  IMAD R0, R3, R0, R6 ;  /* 0x0000000003007224 */ /* 0x000fca00078e0206 */
[----:B------:R-:W-:-:S13]  /*01a0*/  ISETP.GT.U32.AND P1, PT, R7, R0, PT ;  /* 0x000000000700720c */ /* 0x000fda0003f24070 */
[----:B------:R-:W-:Y:S01]  /*01b0*/  @!P1 IMAD.IADD R0, R0, 0x1, -R7 ;  /* 0x0000000100009824 */ /* 0x000fe200078e0a07 */
[----:B------:R-:W-:Y:S02]  /*01c0*/  @!P1 IADD3 R3, R3, 0x1, RZ ;  /* 0x0000000103039810 */ /* 0x000fe40007ffe0ff */
[----:B------:R-:W-:Y:S02]  /*01d0*/  ISETP.NE.AND P1, PT, R4, RZ, PT ;  /* 0x000000ff0400720c */ /* 0x000fe40003f25270 */
[----:B------:R-:W-:Y:S02]  /*01e0*/  ISETP.GE.U32.AND P0, PT, R0, R7, PT ;  /* 0x000000070000720c */ /* 0x000fe40003f06070 */
[----:B------:R-:W-:-:S04]  /*01f0*/  LOP3.LUT R0, R5, R4, RZ, 0x3c, !PT ;  /* 0x0000000405007212 */ /* 0x000fc800078e3cff */
[----:B------:R-:W-:Y:S01]  /*0200*/  ISETP.GE.AND P2, PT, R0, RZ, PT ;  /* 0x000000ff0000720c */ /* 0x000fe20003f46270 */
[----:B------:R-:W-:-:S05]  /*0210*/  IMAD.MOV.U32 R0, RZ, RZ, c[0x0][0x178] ;  /* 0x00005e00ff007624 */ /* 0x000fca00078e00ff */
[----:B------:R-:W-:Y:S02]  /*0220*/  IADD3 R0, R0, 0x3f, RZ ;  /* 0x0000003f00007810 */ /* 0x000fe40007ffe0ff */
[----:B------:R-:W-:-:S05]  /*0230*/  @P0 IADD3 R3, R3, 0x1, RZ ;  /* 0x0000000103030810 */ /* 0x000fca0007ffe0ff */
[----:B------:R-:W-:Y:S01]  /*0240*/  IMAD.MOV.U32 R2, RZ, RZ, R3 ;  /* 0x000000ffff027224 */ /* 0x000fe200078e0003 */
[----:B------:R-:W-:-:S03]  /*0250*/  SHF.R.S32.HI R3, RZ, 0x1f, R0 ;  /* 0x0000001fff037819 */ /* 0x000fc60000011400 */
[----:B------:R-:W-:Y:S01]  /*0260*/  @!P2 IMAD.MOV R2, RZ, RZ, -R2 ;  /* 0x000000ffff02a224 */ /* 0x000fe200078e0a02 */
[----:B------:R-:W-:Y:S02]  /*0270*/  @!P1 LOP3.LUT R2, RZ, R4, RZ, 0x33, !PT ;  /* 0x00000004ff029212 */ /* 0x000fe400078e33ff */
[----:B------:R-:W-:-:S03]  /*0280*/  LEA.HI R3, R3, R0, RZ, 0x6 ;  /* 0x0000000003037211 */ /* 0x000fc600078f30ff */
[----:B------:R-:W-:Y:S02]  /*0290*/  IMAD.SHL.U32 R15, R2, 0x8, RZ ;  /* 0x00000008020f7824 */ /* 0x000fe400078e00ff */
[----:B------:R-:W-:-:S03]  /*02a0*/  IMAD.MOV R2, RZ, RZ, -R2 ;  /* 0x000000ffff027224 */ /* 0x000fc600078e0a02 */
[----:B------:R-:W-:Y:S01]  /*02b0*/  LEA.HI.SX32 R3, R3, -R15, 0x1a ;  /* 0x8000000f03037211 */ /* 0x000fe200078fd2ff */
[----:B------:R-:W-:-:S03]  /*02c0*/  IMAD R4, R4, R2, R5 ;  /* 0x0000000204047224 */ /* 0x000fc600078e0205 */
[----:B------:R-:W-:Y:S02]  /*02d0*/  IMNMX R11, R3, 0x8, PT ;  /* 0x00000008030b7817 */ /* 0x000fe40003800200 */
[----:B------:R-:W-:Y:S02]  /*02e0*/  IABS R9, R4 ;  /* 0x0000000400097213 */ /* 0x000fe40000000000 */
[----:B------:R-:W-:-:S04]  /*02f0*/  IABS R7, R11 ;  /* 0x0000000b00077213 */ /* 0x000fc80000000000 */
[----:B------:R-:W0:Y:S08]  /*0300*/  I2F.RP R0, R7 ;  /* 0x0000000700007306 */ /* 0x000e300000209400 */
[----:B0-----:R-:W0:Y:S02]  /*0310*/  MUFU.RCP R0, R0 ;  /* 0x0000000000007308 */ /* 0x001e240000001000 */
[----:B0-----:R-:W-:-:S06]  /*0320*/  IADD3 R3, R0, 0xffffffe, RZ ;  /* 0x0ffffffe00037810 */ /* 0x001fcc0007ffe0ff */
[----:B------:R-:W0:Y:S02]  /*0330*/  F2I.FTZ.U32.TRUNC.NTZ R3, R3 ;  /* 0x0000000300037305 */ /* 0x000e24000021f000 */
[----:B0-----:R-:W-:-:S04]  /*0340*/  IMAD.MOV R6, RZ, RZ, -R3 ;  /* 0x000000ffff067224 */ /* 0x001fc800078e0a03 */
[----:B------:R-:W-:Y:S01]  /*0350*/  IMAD.MOV.U32 R2, RZ, RZ, R6 ;  /* 0x000000ffff027224 */ /* 0x000fe200078e0006 */
[----:B------:R-:W-:-:S03]  /*0360*/  IABS R6, R11 ;  /* 0x0000000b00067213 */ /* 0x000fc60000000000 */
[----:B------:R-:W-:Y:S02]  /*0370*/  IMAD R5, R2, R7, RZ ;  /* 0x0000000702057224 */ /* 0x000fe400078e02ff */
[----:B------:R-:W-:Y:S02]  /*0380*/  IMAD.MOV.U32 R2, RZ, RZ, RZ ;  /* 0x000000ffff027224 */ /* 0x000fe400078e00ff */
[----:B------:R-:W-:Y:S02]  /*0390*/  IMAD.MOV R0, RZ, RZ, -R6 ;  /* 0x000000ffff007224 */ /* 0x000fe400078e0a06 */
        /* <DEDUP_REMOVED lines=9> */
[----:B------:R-:W-:Y:S02]  /*0430*/  ISETP.GE.AND P2, PT, R0, RZ, PT ;  /* 0x000000ff0000720c */ /* 0x000fe40003f46270 */
[----:B------:R-:W0:Y:S05]  /*0440*/  S2R R0, SR_TID.X ;  /* 0x0000000000007919 */ /* 0x000e2a0000002100 */
[----:B------:R-:W-:Y:S02]  /*0450*/  @P0 IADD3 R2, R2, 0x1, RZ ;  /* 0x0000000102020810 */ /* 0x000fe40007ffe0ff */
[----:B------:R-:W-:-:S03]  /*0460*/  ISETP.GT.AND P0, PT, R18, 0x3f, PT ;  /* 0x0000003f1200780c */ /* 0x000fc60003f04270 */
[----:B------:R-:W-:-:S04]  /*0470*/  IMAD.MOV.U32 R6, RZ, RZ, R2 ;  /* 0x000000ffff067224 */ /* 0x000fc800078e0002 */
[----:B------:R-:W-:Y:S01]  /*0480*/  @!P2 IMAD.MOV R6, RZ, RZ, -R6 ;  /* 0x000000ffff06a224 */ /* 0x000fe200078e0a06 */
[----:B------:R-:W-:-:S05]  /*0490*/  @!P1 LOP3.LUT R6, RZ, R11, RZ, 0x33, !PT ;  /* 0x0000000bff069212 */ /* 0x000fca00078e33ff */
[----:B------:R-:W-:Y:S01]  /*04a0*/  IMAD.MOV R2, RZ, RZ, -R6 ;  /* 0x000000ffff027224 */ /* 0x000fe200078e0a06 */
[----:B------:R-:W-:Y:S01]  /*04b0*/  @!P0 CS2R R36, SRZ ;  /* 0x0000000000248805 */ /* 0x000fe2000001ff00 */
[----:B------:R-:W-:Y:S01]  /*04c0*/  IMAD.SHL.U32 R14, R6, 0x20, RZ ;  /* 0x00000020060e7824 */ /* 0x000fe200078e00ff */
[----:B------:R-:W-:Y:S01]  /*04d0*/  @!P0 CS2R R38, SRZ ;  /* 0x0000000000268805 */ /* 0x000fe2000001ff00 */
[----:B------:R-:W-:Y:S01]  /*04e0*/  IMAD R2, R11, R2, R4 ;  /* 0x000000020b027224 */ /* 0x000fe200078e0204 */
[----:B0-----:R-:W-:Y:S01]  /*04f0*/  SHF.R.U32.HI R3, RZ, 0x6, R0 ;  /* 0x00000006ff037819 */ /* 0x001fe20000011600 */
[C---:B------:R-:W-:Y:S02]  /*0500*/  @!P0 IMAD.SHL.U32 R4, R0.reuse, 0x2, RZ ;  /* 0x0000000200048824 */ /* 0x040fe400078e00ff */
[----:B------:R-:W-:Y:S01]  /*0510*/  IMAD.IADD R15, R15, 0x1, R2 ;  /* 0x000000010f0f7824 */ /* 0x000fe200078e0202 */
[C---:B------:R-:W-:Y:S01]  /*0520*/  LOP3.LUT R2, R0.reuse, 0x3f, RZ, 0xc0, !PT ;  /* 0x0000003f00027812 */ /* 0x040fe200078ec0ff */
[----:B------:R-:W-:Y:S01]  /*0530*/  @!P0 IMAD.SHL.U32 R5, R0, 0x40, RZ ;  /* 0x0000004000058824 */ /* 0x000fe200078e00ff */
[----:B------:R-:W-:-:S04]  /*0540*/  SGXT.U32 R3, R3, 0x2 ;  /* 0x000000020303781a */ /* 0x000fc80000000000 */
[C---:B------:R-:W-:Y:S02]  /*0550*/  LOP3.LUT R6, R14.reuse, R3, RZ, 0xfc, !PT ;  /* 0x000000030e067212 */ /* 0x040fe400078efcff */
[C-C-:B------:R-:W-:Y:S02]  /*0560*/  LOP3.LUT R7, R14.reuse, 0x4, R3.reuse, 0xfe, !PT ;  /* 0x000000040e077812 */ /* 0x140fe400078efe03 */
[C-C-:B------:R-:W-:Y:S02]  /*0570*/  LOP3.LUT R8, R14.reuse, 0x8, R3.reuse, 0xfe, !PT ;  /* 0x000000080e087812 */ /* 0x140fe400078efe03 */
[C-C-:B------:R-:W-:Y:S02]  /*0580*/  LOP3.LUT R9, R14.reuse, 0xc, R3.reuse, 0xfe, !PT ;  /* 0x0000000c0e097812 */ /* 0x140fe400078efe03 */
[C-C-:B------:R-:W-:Y:S02]  /*0590*/  LOP3.LUT R10, R14.reuse, 0x10, R3.reuse, 0xfe, !PT ;  /* 0x000000100e0a7812 */ /* 0x140fe400078efe03 */
[----:B------:R-:W-:-:S02]  /*05a0*/  LOP3.LUT R11, R14, 0x14, R3, 0xfe, !PT ;  /* 0x000000140e0b7812 */ /* 0x000fc400078efe03 */
[C-C-:B------:R-:W-:Y:S02]  /*05b0*/  LOP3.LUT R12, R14.reuse, 0x18, R3.reuse, 0xfe, !PT ;  /* 0x000000180e0c7812 */ /* 0x140fe400078efe03 */
[----:B------:R-:W-:Y:S01]  /*05c0*/  LOP3.LUT R13, R14, 0x1c, R3, 0xfe, !PT ;  /* 0x0000001c0e0d7812 */ /* 0x000fe200078efe03 */
[----:B------:R-:W-:Y:S01]  /*05d0*/  IMAD R14, R15, 0x40, R2 ;  /* 0x000000400f0e7824 */ /* 0x000fe200078e0202 */
[----:B------:R-:W-:Y:S05]  /*05e0*/  @!P0 BRA `(.L_x_0) ;  /* 0x000016b000008947 */ /* 0x000fea0003800000 */
[----:B------:R-:W-:Y:S01]  /*05f0*/  IABS R34, c[0x0][0x17c] ;  /* 0x00005f0000227a13 */ /* 0x000fe20000000000 */
[----:B------:R-:W-:Y:S01]  /*0600*/  IMAD.SHL.U32 R30, R0, 0x20, RZ ;  /* 0x00000020001e7824 */ /* 0x000fe200078e00ff */
[----:B------:R-:W-:Y:S01]  /*0610*/  IABS R31, c[0x0][0x178] ;  /* 0x00005e00001f7a13 */ /* 0x000fe20000000000 */
[----:B------:R-:W-:Y:S01]  /*0620*/  IMAD.MOV.U32 R73, RZ, RZ, c[0x0][0x18c] ;  /* 0x00006300ff497624 */ /* 0x000fe200078e00ff */
[----:B------:R-:W0:Y:S01]  /*0630*/  I2F.RP R15, R34 ;  /* 0x00000022000f7306 */ /* 0x000e220000209400 */
[----:B------:R-:W-:Y:S01]  /*0640*/  IABS R24, R11 ;  /* 0x0000000b00187213 */ /* 0x000fe20000000000 */
[----:B------:R-:W-:Y:S01]  /*0650*/  IMAD.MOV.U32 R72, RZ, RZ, c[0x0][0x188] ;  /* 0x00006200ff487624 */ /* 0x000fe200078e00ff */
[----:B------:R-:W-:Y:S01]  /*0660*/  IABS R20, R13 ;  /* 0x0000000d00147213 */ /* 0x000fe20000000000 */
[----:B------:R-:W-:Y:S01]  /*0670*/  IMAD R71, R2, c[0x0][0x18c], RZ ;  /* 0x0000630002477a24 */ /* 0x000fe200078e02ff */
[----:B------:R-:W-:Y:S01]  /*0680*/  IABS R26, R10 ;  /* 0x0000000a001a7213 */ /* 0x000fe20000000000 */
[C---:B------:R-:W-:Y:S01]  /*0690*/  IMAD R70, R3.reuse, c[0x0][0x188], RZ ;  /* 0x0000620003467a24 */ /* 0x040fe200078e02ff */
[----:B------:R-:W-:Y:S01]  /*06a0*/  IABS R23, R12 ;  /* 0x0000000c00177213 */ /* 0x000fe20000000000 */
[----:B------:R-:W1:Y:S01]  /*06b0*/  I2F.RP R19, R31 ;  /* 0x0000001f00137306 */ /* 0x000e620000209400 */
[----:B------:R-:W-:Y:S01]  /*06c0*/  IABS R32, R14 ;  /* 0x0000000e00207213 */ /* 0x000fe20000000000 */
[----:B------:R-:W-:Y:S01]  /*06d0*/  CS2R R36, SRZ ;  /* 0x0000000000247805 */ /* 0x000fe2000001ff00 */
[C---:B------:R-:W-:Y:S01]  /*06e0*/  LOP3.LUT R56, R3.reuse, 0x20, RZ, 0xfc, !PT ;  /* 0x0000002003387812 */ /* 0x040fe200078efcff */
[----:B------:R-:W-:Y:S01]  /*06f0*/  CS2R R38, SRZ ;  /* 0x0000000000267805 */ /* 0x000fe2000001ff00 */
[C---:B------:R-:W-:Y:S01]  /*0700*/  LOP3.LUT R57, R3.reuse, 0x24, RZ, 0xfc, !PT ;  /* 0x0000002403397812 */ /* 0x040fe200078efcff */
[----:B------:R-:W-:Y:S01]  /*0710*/  CS2R R52, SRZ ;  /* 0x0000000000347805 */ /* 0x000fe2000001ff00 */
[C---:B------:R-:W-:Y:S01]  /*0720*/  LOP3.LUT R58, R3.reuse, 0x28, RZ, 0xfc, !PT ;  /* 0x00000028033a7812 */ /* 0x040fe200078efcff */
[----:B0-----:R-:W0:Y:S01]  /*0730*/  MUFU.RCP R15, R15 ;  /* 0x0000000f000f7308 */ /* 0x001e220000001000 */
[C---:B------:R-:W-:Y:S01]  /*0740*/  LOP3.LUT R59, R3.reuse, 0x2c, RZ, 0xfc, !PT ;  /* 0x0000002c033b7812 */ /* 0x040fe200078efcff */
[----:B------:R-:W-:Y:S01]  /*0750*/  CS2R R54, SRZ ;  /* 0x0000000000367805 */ /* 0x000fe2000001ff00 */
[----:B------:R-:W-:Y:S01]  /*0760*/  LOP3.LUT R66, R3, 0x30, RZ, 0xfc, !PT ;  /* 0x0000003003427812 */ /* 0x000fe200078efcff */
[----:B------:R-:W-:Y:S01]  /*0770*/  IMAD.SHL.U32 R73, R73, 0x40, RZ ;  /* 0x0000004049497824 */ /* 0x000fe200078e00ff */
[C---:B------:R-:W-:Y:S01]  /*0780*/  LOP3.LUT R67, R3.reuse, 0x34, RZ, 0xfc, !PT ;  /* 0x0000003403437812 */ /* 0x040fe200078efcff */
[----:B------:R-:W-:Y:S01]  /*0790*/  IMAD.SHL.U32 R72, R72, 0x40, RZ ;  /* 0x0000004048487824 */ /* 0x000fe200078e00ff */
[C---:B------:R-:W-:Y:S01]  /*07a0*/  LOP3.LUT R68, R3.reuse, 0x38, RZ, 0xfc, !PT ;  /* 0x0000003803447812 */ /* 0x040fe200078efcff */
[----:B-1----:R-:W1:Y:S01]  /*07b0*/  MUFU.RCP R19, R19 ;  /* 0x0000001300137308 */ /* 0x002e620000001000 */
[----:B------:R-:W-:Y:S01]  /*07c0*/  LOP3.LUT R69, R3, 0x3c, RZ, 0xfc, !PT ;  /* 0x0000003c03457812 */ /* 0x000fe200078efcff */
[----:B------:R-:W-:Y:S01]  /*07d0*/  IMAD R76, R67, c[0x0][0x188], RZ ;  /* 0x00006200434c7a24 */ /* 0x000fe200078e02ff */
[----:B------:R-:W-:Y:S01]  /*07e0*/  ULDC UR4, c[0x0][0x180] ;  /* 0x0000600000047ab9 */ /* 0x000fe20000000800 */
[----:B------:R-:W-:-:S02]  /*07f0*/  IMAD R75, R68, c[0x0][0x188], RZ ;  /* 0x00006200444b7a24 */ /* 0x000fc400078e02ff */
[----:B------:R-:W-:Y:S01]  /*0800*/  IMAD R74, R69, c[0x0][0x188], RZ ;  /* 0x00006200454a7a24 */ /* 0x000fe200078e02ff */
[----:B0-----:R-:W-:Y:S01]  /*0810*/  IADD3 R4, R15, 0xffffffe, RZ ;  /* 0x0ffffffe0f047810 */ /* 0x001fe20007ffe0ff */
[----:B------:R-:W-:Y:S02]  /*0820*/  IMAD R77, R66, c[0x0][0x188], RZ ;  /* 0x00006200424d7a24 */ /* 0x000fe400078e02ff */
[----:B------:R-:W-:Y:S01]  /*0830*/  IMAD R78, R59, c[0x0][0x188], RZ ;  /* 0x000062003b4e7a24 */ /* 0x000fe200078e02ff */
[----:B------:R0:W2:Y:S01]  /*0840*/  F2I.FTZ.U32.TRUNC.NTZ R5, R4 ;  /* 0x0000000400057305 */ /* 0x0000a2000021f000 */
[----:B------:R-:W-:Y:S02]  /*0850*/  IMAD R79, R58, c[0x0][0x188], RZ ;  /* 0x000062003a4f7a24 */ /* 0x000fe400078e02ff */
[----:B------:R-:W-:Y:S01]  /*0860*/  IMAD R80, R57, c[0x0][0x188], RZ ;  /* 0x0000620039507a24 */ /* 0x000fe200078e02ff */
[----:B-1----:R-:W-:Y:S01]  /*0870*/  IADD3 R16, R19, 0xffffffe, RZ ;  /* 0x0ffffffe13107810 */ /* 0x002fe20007ffe0ff */
[----:B------:R-:W-:-:S03]  /*0880*/  IMAD R81, R56, c[0x0][0x188], RZ ;  /* 0x0000620038517a24 */ /* 0x000fc600078e02ff */
[----:B------:R1:W3:Y:S01]  /*0890*/  F2I.FTZ.U32.TRUNC.NTZ R17, R16 ;  /* 0x0000001000117305 */ /* 0x0002e2000021f000 */
[----:B0-----:R-:W-:Y:S02]  /*08a0*/  IMAD.MOV.U32 R4, RZ, RZ, RZ ;  /* 0x000000ffff047224 */ /* 0x001fe400078e00ff */
[----:B--2---:R-:W-:Y:S02]  /*08b0*/  IMAD.MOV R21, RZ, RZ, -R5 ;  /* 0x000000ffff157224 */ /* 0x004fe400078e0a05 */
[----:B-1----:R-:W-:Y:S02]  /*08c0*/  IMAD.MOV.U32 R16, RZ, RZ, RZ ;  /* 0x000000ffff107224 */ /* 0x002fe400078e00ff */
[----:B------:R-:W-:-:S04]  /*08d0*/  IMAD R21, R21, R34, RZ ;  /* 0x0000002215157224 */ /* 0x000fc800078e02ff */
[----:B------:R-:W-:-:S04]  /*08e0*/  IMAD.HI.U32 R5, R5, R21, R4 ;  /* 0x0000001505057227 */ /* 0x000fc800078e0004 */
[----:B------:R-:W-:Y:S02]  /*08f0*/  IMAD.MOV.U32 R21, RZ, RZ, R20 ;  /* 0x000000ffff157224 */ /* 0x000fe400078e0014 */
[----:B------:R-:W-:-:S04]  /*0900*/  IMAD.HI.U32 R19, R5, R24, RZ ;  /* 0x0000001805137227 */ /* 0x000fc800078e00ff */
[----:B------:R-:W-:-:S04]  /*0910*/  IMAD.HI.U32 R20, R5, R26, RZ ;  /* 0x0000001a05147227 */ /* 0x000fc800078e00ff */
[----:B------:R-:W-:Y:S02]  /*0920*/  IMAD.MOV R25, RZ, RZ, -R19 ;  /* 0x000000ffff197224 */ /* 0x000fe400078e0a13 */
[----:B---3--:R-:W-:Y:S02]  /*0930*/  IMAD.MOV R22, RZ, RZ, -R17 ;  /* 0x000000ffff167224 */ /* 0x008fe400078e0a11 */
[----:B------:R-:W-:Y:S02]  /*0940*/  IMAD.MOV R27, RZ, RZ, -R20 ;  /* 0x000000ffff1b7224 */ /* 0x000fe400078e0a14 */
[C---:B------:R-:W-:Y:S01]  /*0950*/  IMAD R20, R34.reuse, R25, R24 ;  /* 0x0000001922147224 */ /* 0x040fe200078e0218 */
[----:B------:R-:W-:Y:S01]  /*0960*/  IABS R25, R7 ;  /* 0x0000000700197213 */ /* 0x000fe20000000000 */
[C---:B------:R-:W-:Y:S01]  /*0970*/  IMAD.HI.U32 R4, R5.reuse, R21, RZ ;  /* 0x0000001505047227 */ /* 0x040fe200078e00ff */
[----:B------:R-:W-:Y:S02]  /*0980*/  IABS R24, R8 ;  /* 0x0000000800187213 */ /* 0x000fe40000000000 */
[----:B------:R-:W-:Y:S01]  /*0990*/  ISETP.GT.U32.AND P4, PT, R34, R20, PT ;  /* 0x000000142200720c */ /* 0x000fe20003f84070 */
[----:B------:R-:W-:-:S04]  /*09a0*/  IMAD.HI.U32 R15, R5, R23, RZ ;  /* 0x00000017050f7227 */ /* 0x000fc800078e00ff */
[----:B------:R-:W-:Y:S02]  /*09b0*/  IMAD R29, R22, R31, RZ ;  /* 0x0000001f161d7224 */ /* 0x000fe400078e02ff */
[----:B------:R-:W-:Y:S02]  /*09c0*/  IMAD.MOV R4, RZ, RZ, -R4 ;  /* 0x000000ffff047224 */ /* 0x000fe400078e0a04 */
[----:B------:R-:W-:Y:S02]  /*09d0*/  IMAD.MOV R15, RZ, RZ, -R15 ;  /* 0x000000ffff0f7224 */ /* 0x000fe400078e0a0f */
[----:B------:R-:W-:-:S04]  /*09e0*/  IMAD.HI.U32 R22, R17, R29, R16 ;  /* 0x0000001d11167227 */ /* 0x000fc800078e0010 */
[----:B------:R-:W-:-:S04]  /*09f0*/  IMAD.HI.U32 R16, R5, R25, RZ ;  /* 0x0000001905107227 */ /* 0x000fc800078e00ff */
[C---:B------:R-:W-:Y:S02]  /*0a00*/  IMAD R17, R34.reuse, R4, R21 ;  /* 0x0000000422117224 */ /* 0x040fe400078e0215 */
[C---:B------:R-:W-:Y:S01]  /*0a10*/  IMAD R19, R34.reuse, R15, R23 ;  /* 0x0000000f22137224 */ /* 0x040fe200078e0217 */
[----:B------:R-:W-:Y:S01]  /*0a20*/  IABS R23, R9 ;  /* 0x0000000900177213 */ /* 0x000fe20000000000 */
[C---:B------:R-:W-:Y:S01]  /*0a30*/  IMAD R21, R34.reuse, R27, R26 ;  /* 0x0000001b22157224 */ /* 0x040fe200078e021a */
[----:B------:R-:W-:Y:S01]  /*0a40*/  IABS R26, R6 ;  /* 0x00000006001a7213 */ /* 0x000fe20000000000 */
[----:B------:R-:W-:Y:S01]  /*0a50*/  IMAD.MOV R16, RZ, RZ, -R16 ;  /* 0x000000ffff107224 */ /* 0x000fe200078e0a10 */
[C---:B------:R-:W-:Y:S01]  /*0a60*/  ISETP.GT.U32.AND P6, PT, R34.reuse, R17, PT ;  /* 0x000000112200720c */ /* 0x040fe20003fc4070 */
[C---:B------:R-:W-:Y:S01]  /*0a70*/  IMAD.HI.U32 R4, R5.reuse, R23, RZ ;  /* 0x0000001705047227 */ /* 0x040fe200078e00ff */
[C---:B------:R-:W-:Y:S02]  /*0a80*/  ISETP.GT.U32.AND P0, PT, R34.reuse, R19, PT ;  /* 0x000000132200720c */ /* 0x040fe40003f04070 */
[C---:B------:R-:W-:Y:S01]  /*0a90*/  ISETP.GT.U32.AND P5, PT, R34.reuse, R21, PT ;  /* 0x000000152200720c */ /* 0x040fe20003fa4070 */
[----:B------:R-:W-:Y:S01]  /*0aa0*/  IMAD R25, R34, R16, R25 ;  /* 0x0000001022197224 */ /* 0x000fe200078e0219 */
[----:B------:R-:W-:Y:S01]  /*0ab0*/  LOP3.LUT R16, R0, 0x7, RZ, 0xc0, !PT ;  /* 0x0000000700107812 */ /* 0x000fe200078ec0ff */
[----:B------:R-:W-:-:S03]  /*0ac0*/  IMAD.HI.U32 R15, R5, R24, RZ ;  /* 0x00000018050f7227 */ /* 0x000fc600078e00ff */
[----:B------:R-:W-:Y:S01]  /*0ad0*/  ISETP.GT.U32.AND P3, PT, R34, R25, PT ;  /* 0x000000192200720c */ /* 0x000fe20003f64070 */
[----:B------:R-:W-:-:S04]  /*0ae0*/  IMAD.HI.U32 R5, R5, R26, RZ ;  /* 0x0000001a05057227 */ /* 0x000fc800078e00ff */
[----:B------:R-:W-:-:S04]  /*0af0*/  IMAD.HI.U32 R22, R22, R32, RZ ;  /* 0x0000002016167227 */ /* 0x000fc800078e00ff */
[----:B------:R-:W-:Y:S02]  /*0b00*/  IMAD.MOV R4, RZ, RZ, -R4 ;  /* 0x000000ffff047224 */ /* 0x000fe400078e0a04 */
[----:B------:R-:W-:Y:S02]  /*0b10*/  IMAD.MOV R15, RZ, RZ, -R15 ;  /* 0x000000ffff0f7224 */ /* 0x000fe400078e0a0f */
[----:B------:R-:W-:Y:S02]  /*0b20*/  IMAD.MOV R5, RZ, RZ, -R5 ;  /* 0x000000ffff057224 */ /* 0x000fe400078e0a05 */
[----:B------:R-:W-:Y:S02]  /*0b30*/  IMAD.MOV R27, RZ, RZ, -R22 ;  /* 0x000000ffff1b7224 */ /* 0x000fe400078e0a16 */
[C---:B------:R-:W-:Y:S02]  /*0b40*/  IMAD R22, R34.reuse, R4, R23 ;  /* 0x0000000422167224 */ /* 0x040fe400078e0217 */
[----:B------:R-:W-:Y:S01]  /*0b50*/  IMAD R23, R34, R15, R24 ;  /* 0x0000000f22177224 */ /* 0x000fe200078e0218 */
[----:B------:R-:W-:Y:S01]  /*0b60*/  LOP3.LUT R24, R0, 0xc0, RZ, 0xc0, !PT ;  /* 0x000000c000187812 */ /* 0x000fe200078ec0ff */
[C---:B------:R-:W-:Y:S01]  /*0b70*/  IMAD R26, R34.reuse, R5, R26 ;  /* 0x00000005221a7224 */ /* 0x040fe200078e021a */
[C---:B------:R-:W-:Y:S01]  /*0b80*/  ISETP.GT.U32.AND P1, PT, R34.reuse, R22, PT ;  /* 0x000000162200720c */ /* 0x040fe20003f24070 */
[----:B------:R-:W-:Y:S01]  /*0b90*/  IMAD R32, R31, R27, R32 ;  /* 0x0000001b1f207224 */ /* 0x000fe200078e0220 */
[C---:B------:R-:W-:Y:S01]  /*0ba0*/  ISETP.GT.U32.AND P2, PT, R34.reuse, R23, PT ;  /* 0x000000172200720c */ /* 0x040fe20003f44070 */
[--C-:B------:R-:W-:Y:S01]  /*0bb0*/  @!P6 IMAD.IADD R17, R17, 0x1, -R34.reuse ;  /* 0x000000011111e824 */ /* 0x100fe200078e0a22 */
[----:B------:R-:W-:Y:S01]  /*0bc0*/  ISETP.GT.U32.AND P6, PT, R34, R26, PT ;  /* 0x0000001a2200720c */ /* 0x000fe20003fc4070 */
[--C-:B------:R-:W-:Y:S01]  /*0bd0*/  @!P0 IMAD.IADD R19, R19, 0x1, -R34.reuse ;  /* 0x0000000113138824 */ /* 0x100fe200078e0a22 */
[----:B------:R-:W-:Y:S01]  /*0be0*/  ISETP.GT.U32.AND P0, PT, R31, R32, PT ;  /* 0x000000201f00720c */ /* 0x000fe20003f04070 */
[--C-:B------:R-:W-:Y:S01]  /*0bf0*/  @!P4 IMAD.IADD R20, R20, 0x1, -R34.reuse ;  /* 0x000000011414c824 */ /* 0x100fe200078e0a22 */
[C---:B------:R-:W-:Y:S01]  /*0c00*/  ISETP.GT.U32.AND P4, PT, R34.reuse, R17, PT ;  /* 0x000000112200720c */ /* 0x040fe20003f84070 */
[--C-:B------:R-:W-:Y:S01]  /*0c10*/  @!P5 IMAD.IADD R21, R21, 0x1, -R34.reuse ;  /* 0x000000011515d824 */ /* 0x100fe200078e0a22 */
[C---:B------:R-:W-:Y:S01]  /*0c20*/  ISETP.GT.U32.AND P5, PT, R34.reuse, R19, PT ;  /* 0x000000132200720c */ /* 0x040fe20003fa4070 */
[--C-:B------:R-:W-:Y:S01]  /*0c30*/  @!P3 IMAD.IADD R25, R25, 0x1, -R34.reuse ;  /* 0x000000011919b824 */ /* 0x100fe200078e0a22 */
[----:B------:R-:W-:Y:S01]  /*0c40*/  ISETP.GT.U32.AND P3, PT, R34, R20, PT ;  /* 0x000000142200720c */ /* 0x000fe20003f64070 */
[----:B------:R-:W-:Y:S01]  /*0c50*/  @!P1 IMAD.IADD R22, R22, 0x1, -R34 ;  /* 0x0000000116169824 */ /* 0x000fe200078e0a22 */
[----:B------:R-:W-:Y:S01]  /*0c60*/  SHF.R.S32.HI R15, RZ, 0x1f, R18 ;  /* 0x0000001fff0f7819 */ /* 0x000fe20000011412 */
[----:B------:R-:W-:Y:S01]  /*0c70*/  @!P2 IMAD.IADD R23, R23, 0x1, -R34 ;  /* 0x000000011717a824 */ /* 0x000fe200078e0a22 */
[----:B------:R-:W-:Y:S01]  /*0c80*/  SHF.R.U32.HI R35, RZ, 0x2, R24 ;  /* 0x00000002ff237819 */ /* 0x000fe20000011618 */
        /* <DEDUP_REMOVED lines=8> */
[--C-:B------:R-:W-:Y:S01]  /*0d10*/  @!P3 IMAD.IADD R20, R20, 0x1, -R34.reuse ;  /* 0x000000011414b824 */ /* 0x100fe200078e0a22 */
[----:B------:R-:W-:Y:S01]  /*0d20*/  ISETP.GT.U32.AND P6, PT, R34, R26, PT ;  /* 0x0000001a2200720c */ /* 0x000fe20003fc4070 */
[C---:B------:R-:W-:Y:S01]  /*0d30*/  IMAD.SHL.U32 R4, R0.reuse, 0x2, RZ ;  /* 0x0000000200047824 */ /* 0x040fe200078e00ff */
[----:B------:R-:W-:Y:S01]  /*0d40*/  ISETP.GT.U32.AND P5, PT, R31, R32, PT ;  /* 0x000000201f00720c */ /* 0x000fe20003fa4070 */
[----:B------:R-:W-:Y:S01]  /*0d50*/  IMAD.SHL.U32 R5, R0, 0x40, RZ ;  /* 0x0000004000057824 */ /* 0x000fe200078e00ff */
[----:B------:R-:W-:Y:S01]  /*0d60*/  ISETP.GE.AND P3, PT, R13, RZ, PT ;  /* 0x000000ff0d00720c */ /* 0x000fe20003f66270 */
[--C-:B------:R-:W-:Y:S01]  /*0d70*/  @!P2 IMAD.IADD R22, R22, 0x1, -R34.reuse ;  /* 0x000000011616a824 */ /* 0x100fe200078e0a22 */
[----:B------:R-:W-:Y:S01]  /*0d80*/  ISETP.GE.AND P2, PT, R11, RZ, PT ;  /* 0x000000ff0b00720c */ /* 0x000fe20003f46270 */
[--C-:B------:R-:W-:Y:S01]  /*0d90*/  @!P0 IMAD.IADD R21, R21, 0x1, -R34.reuse ;  /* 0x0000000115158824 */ /* 0x100fe200078e0a22 */
[----:B------:R-:W-:Y:S01]  /*0da0*/  ISETP.GE.AND P0, PT, R12, RZ, PT ;  /* 0x000000ff0c00720c */ /* 0x000fe20003f06270 */
[--C-:B------:R-:W-:Y:S01]  /*0db0*/  @!P1 IMAD.IADD R23, R23, 0x1, -R34.reuse ;  /* 0x0000000117179824 */ /* 0x100fe200078e0a22 */
[----:B------:R-:W-:Y:S01]  /*0dc0*/  ISETP.GE.AND P1, PT, R8, RZ, PT ;  /* 0x000000ff0800720c */ /* 0x000fe20003f26270 */
[--C-:B------:R-:W-:Y:S01]  /*0dd0*/  @!P4 IMAD.IADD R25, R25, 0x1, -R34.reuse ;  /* 0x000000011919c824 */ /* 0x100fe200078e0a22 */
[----:B------:R-:W-:Y:S01]  /*0de0*/  ISETP.GE.AND P4, PT, R9, RZ, PT ;  /* 0x000000ff0900720c */ /* 0x000fe20003f86270 */
[----:B------:R-:W-:Y:S01]  /*0df0*/  @!P6 IMAD.IADD R26, R26, 0x1, -R34 ;  /* 0x000000011a1ae824 */ /* 0x000fe200078e0a22 */
[----:B------:R-:W-:Y:S01]  /*0e00*/  ISETP.GE.AND P6, PT, R6, RZ, PT ;  /* 0x000000ff0600720c */ /* 0x000fe20003fc6270 */
[----:B------:R-:W-:Y:S01]  /*0e10*/  @!P5 IMAD.IADD R32, R32, 0x1, -R31 ;  /* 0x000000012020d824 */ /* 0x000fe200078e0a1f */
[----:B------:R-:W-:Y:S01]  /*0e20*/  ISETP.GE.AND P5, PT, R10, RZ, PT ;  /* 0x000000ff0a00720c */ /* 0x000fe20003fa6270 */
[----:B------:R-:W-:Y:S01]  /*0e30*/  @!P3 IMAD.MOV R17, RZ, RZ, -R17 ;  /* 0x000000ffff11b224 */ /* 0x000fe200078e0a11 */
[----:B------:R-:W-:Y:S01]  /*0e40*/  ISETP.GE.AND P3, PT, R7, RZ, PT ;  /* 0x000000ff0700720c */ /* 0x000fe20003f66270 */
[----:B------:R-:W-:Y:S01]  /*0e50*/  IMAD R29, R16, 0x90, RZ ;  /* 0x00000090101d7824 */ /* 0x000fe200078e02ff */
[----:B------:R-:W-:Y:S01]  /*0e60*/  LOP3.LUT R27, R4, 0x10, RZ, 0xc0, !PT ;  /* 0x00000010041b7812 */ /* 0x000fe200078ec0ff */
[----:B------:R-:W-:Y:S01]  /*0e70*/  IMAD.MOV.U32 R31, RZ, RZ, R25 ;  /* 0x000000ffff1f7224 */ /* 0x000fe200078e0019 */
[----:B------:R-:W-:Y:S01]  /*0e80*/  LOP3.LUT R16, R5, 0x400, RZ, 0xc0, !PT ;  /* 0x0000040005107812 */ /* 0x000fe200078ec0ff */
[----:B------:R-:W-:Y:S01]  /*0e90*/  IMAD.MOV.U32 R33, RZ, RZ, R26 ;  /* 0x000000ffff217224 */ /* 0x000fe200078e001a */
[----:B------:R-:W-:Y:S01]  /*0ea0*/  LEA.HI R28, R24, R27, RZ, 0x1f ;  /* 0x0000001b181c7211 */ /* 0x000fe200078ff8ff */
[----:B------:R-:W-:Y:S01]  /*0eb0*/  @!P0 IMAD.MOV R19, RZ, RZ, -R19 ;  /* 0x000000ffff138224 */ /* 0x000fe200078e0a13 */
[----:B------:R-:W-:Y:S01]  /*0ec0*/  LEA.HI R92, R15, R18, RZ, 0x6 ;  /* 0x000000120f5c7211 */ /* 0x000fe200078f30ff */
[----:B------:R-:W-:Y:S01]  /*0ed0*/  @!P2 IMAD.MOV R20, RZ, RZ, -R20 ;  /* 0x000000ffff14a224 */ /* 0x000fe200078e0a14 */
[C---:B------:R-:W-:Y:S01]  /*0ee0*/  LOP3.LUT R27, R29.reuse, R28, RZ, 0x3c, !PT ;  /* 0x0000001c1d1b7212 */ /* 0x040fe200078e3cff */
[----:B------:R-:W-:Y:S01]  /*0ef0*/  @!P5 IMAD.MOV R21, RZ, RZ, -R21 ;  /* 0x000000ffff15d224 */ /* 0x000fe200078e0a15 */
[----:B------:R-:W-:Y:S01]  /*0f00*/  LOP3.LUT R29, R29, 0x30, R4, 0x78, !PT ;  /* 0x000000301d1d7812 */ /* 0x000fe200078e7804 */
[----:B------:R-:W-:Y:S01]  /*0f10*/  @!P4 IMAD.MOV R22, RZ, RZ, -R22 ;  /* 0x000000ffff16c224 */ /* 0x000fe200078e0a16 */
[----:B------:R-:W-:Y:S01]  /*0f20*/  ISETP.NE.AND P0, PT, RZ, c[0x0][0x17c], PT ;  /* 0x00005f00ff007a0c */ /* 0x000fe20003f05270 */
[----:B------:R-:W-:Y:S01]  /*0f30*/  @!P1 IMAD.MOV R23, RZ, RZ, -R23 ;  /* 0x000000ffff179224 */ /* 0x000fe200078e0a17 */
[----:B------:R-:W-:Y:S01]  /*0f40*/  LOP3.LUT R18, RZ, c[0x0][0x17c], RZ, 0x33, !PT ;  /* 0x00005f00ff127a12 */ /* 0x000fe200078e33ff */
[----:B------:R-:W-:Y:S01]  /*0f50*/  @!P3 IMAD.MOV R31, RZ, RZ, -R31 ;  /* 0x000000ffff1fb224 */ /* 0x000fe200078e0a1f */
[----:B------:R-:W-:Y:S01]  /*0f60*/  LOP3.LUT R15, R29, 0x400, R30, 0xf8, !PT ;  /* 0x000004001d0f7812 */ /* 0x000fe200078ef81e */
[----:B------:R-:W-:Y:S01]  /*0f70*/  @!P6 IMAD.MOV R33, RZ, RZ, -R33 ;  /* 0x000000ffff21e224 */ /* 0x000fe200078e0a21 */
[----:B------:R-:W-:Y:S01]  /*0f80*/  SEL R25, R18, R17, !P0 ;  /* 0x0000001112197207 */ /* 0x000fe20004000000 */
[----:B------:R-:W-:Y:S01]  /*0f90*/  IMAD.IADD R16, R16, 0x1, R27 ;  /* 0x0000000110107824 */ /* 0x000fe200078e021b */
[----:B------:R-:W-:-:S02]  /*0fa0*/  SEL R26, R18, R19, !P0 ;  /* 0x00000013121a7207 */ /* 0x000fc40004000000 */
[C---:B------:R-:W-:Y:S01]  /*0fb0*/  SEL R27, R18.reuse, R20, !P0 ;  /* 0x00000014121b7207 */ /* 0x040fe20004000000 */
[----:B------:R-:W-:Y:S01]  /*0fc0*/  IMAD R25, R25, c[0x0][0x190], RZ ;  /* 0x0000640019197a24 */ /* 0x000fe200078e02ff */
[----:B------:R-:W-:Y:S01]  /*0fd0*/  SEL R28, R18, R21, !P0 ;  /* 0x00000015121c7207 */ /* 0x000fe20004000000 */
[----:B------:R-:W-:Y:S01]  /*0fe0*/  IMAD R26, R26, c[0x0][0x190], RZ ;  /* 0x000064001a1a7a24 */ /* 0x000fe200078e02ff */
        /* <DEDUP_REMOVED lines=8> */
[----:B------:R-:W-:Y:S01]  /*1070*/  ISETP.GE.AND P1, PT, R14, RZ, PT ;  /* 0x000000ff0e00720c */ /* 0x000fe20003f26270 */
[----:B------:R-:W-:Y:S01]  /*1080*/  IMAD R31, R31, c[0x0][0x190], RZ ;  /* 0x000064001f1f7a24 */ /* 0x000fe200078e02ff */
[----:B------:R-:W-:Y:S01]  /*1090*/  ISETP.NE.AND P0, PT, RZ, c[0x0][0x178], PT ;  /* 0x00005e00ff007a0c */ /* 0x000fe20003f05270 */
[----:B------:R-:W-:Y:S01]  /*10a0*/  IMAD R33, R33, c[0x0][0x190], RZ ;  /* 0x0000640021217a24 */ /* 0x000fe200078e02ff */
[----:B------:R-:W-:-:S02]  /*10b0*/  LOP3.LUT R17, R3, 0x4, RZ, 0xfc, !PT ;  /* 0x0000000403117812 */ /* 0x000fc400078efcff */
[C---:B------:R-:W-:Y:S02]  /*10c0*/  LOP3.LUT R18, R3.reuse, 0x8, RZ, 0xfc, !PT ;  /* 0x0000000803127812 */ /* 0x040fe400078efcff */
[----:B------:R-:W-:Y:S01]  /*10d0*/  LOP3.LUT R19, R3, 0xc, RZ, 0xfc, !PT ;  /* 0x0000000c03137812 */ /* 0x000fe200078efcff */
[----:B------:R-:W-:Y:S01]  /*10e0*/  IMAD R89, R17, c[0x0][0x188], RZ ;  /* 0x0000620011597a24 */ /* 0x000fe200078e02ff */
[C---:B------:R-:W-:Y:S01]  /*10f0*/  LOP3.LUT R20, R3.reuse, 0x10, RZ, 0xfc, !PT ;  /* 0x0000001003147812 */ /* 0x040fe200078efcff */
[----:B------:R-:W-:Y:S01]  /*1100*/  IMAD R87, R18, c[0x0][0x188], RZ ;  /* 0x0000620012577a24 */ /* 0x000fe200078e02ff */
[C---:B------:R-:W-:Y:S01]  /*1110*/  LOP3.LUT R21, R3.reuse, 0x14, RZ, 0xfc, !PT ;  /* 0x0000001403157812 */ /* 0x040fe200078efcff */
[----:B------:R-:W-:Y:S01]  /*1120*/  @!P1 IMAD.MOV R32, RZ, RZ, -R32 ;  /* 0x000000ffff209224 */ /* 0x000fe200078e0a20 */
[----:B------:R-:W-:Y:S01]  /*1130*/  LOP3.LUT R22, R3, 0x18, RZ, 0xfc, !PT ;  /* 0x0000001803167812 */ /* 0x000fe200078efcff */
[----:B------:R-:W-:Y:S01]  /*1140*/  IMAD R85, R20, c[0x0][0x188], RZ ;  /* 0x0000620014557a24 */ /* 0x000fe200078e02ff */
[----:B------:R-:W-:Y:S01]  /*1150*/  @!P0 LOP3.LUT R32, RZ, c[0x0][0x178], RZ, 0x33, !PT ;  /* 0x00005e00ff208a12 */ /* 0x000fe200078e33ff */
[----:B------:R-:W-:Y:S01]  /*1160*/  IMAD R84, R21, c[0x0][0x188], RZ ;  /* 0x0000620015547a24 */ /* 0x000fe200078e02ff */
[----:B------:R-:W-:Y:S01]  /*1170*/  LEA R102, P0, R25, c[0x0][0x168], 0x1 ;  /* 0x00005a0019667a11 */ /* 0x000fe200078008ff */
[----:B------:R-:W-:Y:S01]  /*1180*/  IMAD R83, R22, c[0x0][0x188], RZ ;  /* 0x0000620016537a24 */ /* 0x000fe200078e02ff */
[----:B------:R-:W-:Y:S01]  /*1190*/  LOP3.LUT R23, R3, 0x1c, RZ, 0xfc, !PT ;  /* 0x0000001c03177812 */ /* 0x000fe200078efcff */
[----:B------:R-:W-:Y:S01]  /*11a0*/  IMAD R32, R32, c[0x0][0x184], RZ ;  /* 0x0000610020207a24 */ /* 0x000fe200078e02ff */
[----:B------:R-:W-:Y:S01]  /*11b0*/  LEA.HI.X.SX32 R103, R25, c[0x0][0x16c], 0x1, P0 ;  /* 0x00005b0019677a11 */ /* 0x000fe200000f0eff */
[----:B------:R-:W-:Y:S01]  /*11c0*/  IMAD R86, R19, c[0x0][0x188], RZ ;  /* 0x0000620013567a24 */ /* 0x000fe200078e02ff */
[----:B------:R-:W-:Y:S01]  /*11d0*/  LOP3.LUT R88, R35, 0x1fe, R4, 0x78, !PT ;  /* 0x000001fe23587812 */ /* 0x000fe200078e7804 */
[----:B------:R-:W-:Y:S01]  /*11e0*/  IMAD R82, R23, c[0x0][0x188], RZ ;  /* 0x0000620017527a24 */ /* 0x000fe200078e02ff */
[----:B------:R-:W-:-:S02]  /*11f0*/  LEA R104, P6, R32, c[0x0][0x160], 0x1 ;  /* 0x0000580020687a11 */ /* 0x000fc400078c08ff */
[----:B------:R-:W-:Y:S02]  /*1200*/  LEA R100, P1, R26, c[0x0][0x168], 0x1 ;  /* 0x00005a001a647a11 */ /* 0x000fe400078208ff */
[----:B------:R-:W-:Y:S02]  /*1210*/  LEA.HI.X.SX32 R105, R32, c[0x0][0x164], 0x1, P6 ;  /* 0x0000590020697a11 */ /* 0x000fe400030f0eff */
[----:B------:R-:W-:Y:S02]  /*1220*/  LEA R98, P2, R27, c[0x0][0x168], 0x1 ;  /* 0x00005a001b627a11 */ /* 0x000fe400078408ff */
[----:B------:R-:W-:Y:S02]  /*1230*/  LEA R96, P3, R28, c[0x0][0x168], 0x1 ;  /* 0x00005a001c607a11 */ /* 0x000fe400078608ff */
[----:B------:R-:W-:Y:S02]  /*1240*/  LEA R94, P4, R29, c[0x0][0x168], 0x1 ;  /* 0x00005a001d5e7a11 */ /* 0x000fe400078808ff */
[----:B------:R-:W-:-:S02]  /*1250*/  LEA R60, P5, R30, c[0x0][0x168], 0x1 ;  /* 0x00005a001e3c7a11 */ /* 0x000fc400078a08ff */
[----:B------:R-:W-:Y:S02]  /*1260*/  LEA R64, P6, R31, c[0x0][0x168], 0x1 ;  /* 0x00005a001f407a11 */ /* 0x000fe400078c08ff */
[----:B------:R-:W-:Y:S02]  /*1270*/  LEA R62, P0, R33, c[0x0][0x168], 0x1 ;  /* 0x00005a00213e7a11 */ /* 0x000fe400078008ff */
[----:B------:R-:W-:Y:S02]  /*1280*/  SHF.R.S32.HI R92, RZ, 0x6, R92 ;  /* 0x00000006ff5c7819 */ /* 0x000fe4000001145c */
[----:B------:R-:W-:Y:S02]  /*1290*/  LOP3.LUT R90, R88, 0x40, RZ, 0x3c, !PT ;  /* 0x00000040585a7812 */ /* 0x000fe400078e3cff */
[----:B------:R-:W-:Y:S02]  /*12a0*/  LOP3.LUT R91, R15, 0x40, RZ, 0x3c, !PT ;  /* 0x000000400f5b7812 */ /* 0x000fe400078e3cff */
[----:B------:R-:W-:-:S02]  /*12b0*/  LEA.HI.X.SX32 R101, R26, c[0x0][0x16c], 0x1, P1 ;  /* 0x00005b001a657a11 */ /* 0x000fc400008f0eff */
[----:B------:R-:W-:Y:S02]  /*12c0*/  LEA.HI.X.SX32 R99, R27, c[0x0][0x16c], 0x1, P2 ;  /* 0x00005b001b637a11 */ /* 0x000fe400010f0eff */
[----:B------:R-:W-:Y:S02]  /*12d0*/  LEA.HI.X.SX32 R97, R28, c[0x0][0x16c], 0x1, P3 ;  /* 0x00005b001c617a11 */ /* 0x000fe400018f0eff */
[----:B------:R-:W-:Y:S02]  /*12e0*/  LEA.HI.X.SX32 R95, R29, c[0x0][0x16c], 0x1, P4 ;  /* 0x00005b001d5f7a11 */ /* 0x000fe400020f0eff */
[----:B------:R-:W-:Y:S02]  /*12f0*/  LEA.HI.X.SX32 R61, R30, c[0x0][0x16c], 0x1, P5 ;  /* 0x00005b001e3d7a11 */ /* 0x000fe400028f0eff */
[----:B------:R-:W-:Y:S02]  /*1300*/  LEA.HI.X.SX32 R65, R31, c[0x0][0x16c], 0x1, P6 ;  /* 0x00005b001f417a11 */ /* 0x000fe400030f0eff */
[----:B------:R-:W-:-:S02]  /*1310*/  LEA.HI.X.SX32 R63, R33, c[0x0][0x16c], 0x1, P0 ;  /* 0x00005b00213f7a11 */ /* 0x000fc400000f0eff */
.L_x_1:
[----:B------:R-:W-:Y:S01]  /*1320*/  ISETP.GE.AND P0, PT, R3, UR4, PT ;  /* 0x0000000403007c0c */ /* 0x000fe2000bf06270 */
[----:B------:R-:W-:Y:S01]  /*1330*/  IMAD.WIDE R24, R70, 0x2, R104 ;  /* 0x0000000246187825 */ /* 0x000fe200078e0268 */
[----:B------:R-:W-:-:S02]  /*1340*/  PRMT R35, RZ, 0x7610, R35 ;  /* 0x00007610ff237816 */ /* 0x000fc40000000023 */
[----:B------:R-:W-:Y:S01]  /*1350*/  ISETP.GE.AND P1, PT, R17, UR4, PT ;  /* 0x0000000411007c0c */ /* 0x000fe2000bf26270 */
[--C-:B------:R-:W-:Y:S01]  /*1360*/  IMAD.WIDE R26, R89, 0x2, R104.reuse ;  /* 0x00000002591a7825 */ /* 0x100fe200078e0268 */
[----:B------:R-:W-:Y:S02]  /*1370*/  ISETP.GE.AND P2, PT, R18, UR4, PT ;  /* 0x0000000412007c0c */ /* 0x000fe4000bf46270 */
[----:B------:R-:W-:Y:S01]  /*1380*/  ISETP.GE.AND P3, PT, R19, UR4, PT ;  /* 0x0000000413007c0c */ /* 0x000fe2000bf66270 */
[----:B------:R-:W-:Y:S01]  /*1390*/  IMAD.WIDE R28, R87, 0x2, R104 ;  /* 0x00000002571c7825 */ /* 0x000fe200078e0268 */
[----:B------:R-:W-:Y:S02]  /*13a0*/  ISETP.GE.AND P4, PT, R20, UR4, PT ;  /* 0x0000000414007c0c */ /* 0x000fe4000bf86270 */
[----:B------:R-:W-:Y:S01]  /*13b0*/  PRMT R41, RZ, 0x7610, R41 ;  /* 0x00007610ff297816 */ /* 0x000fe20000000029 */
[----:B------:R0:W2:Y:S01]  /*13c0*/  @!P0 LDG.E.U16 R35, [R24.64] ;  /* 0x0000000618238981 */ /* 0x0000a2000c1e1500 */
[----:B------:R-:W-:Y:S01]  /*13d0*/  ISETP.GE.AND P0, PT, R21, UR4, PT ;  /* 0x0000000415007c0c */ /* 0x000fe2000bf06270 */
[----:B------:R-:W-:Y:S01]  /*13e0*/  IMAD.WIDE R30, R86, 0x2, R104 ;  /* 0x00000002561e7825 */ /* 0x000fe200078e0268 */
[----:B------:R-:W-:-:S02]  /*13f0*/  PRMT R43, RZ, 0x7610, R43 ;  /* 0x00007610ff2b7816 */ /* 0x000fc4000000002b */
[----:B------:R-:W-:Y:S01]  /*1400*/  PRMT R45, RZ, 0x7610, R45 ;  /* 0x00007610ff2d7816 */ /* 0x000fe2000000002d */
[----:B------:R-:W-:Y:S01]  /*1410*/  IMAD.WIDE R32, R85, 0x2, R104 ;  /* 0x0000000255207825 */ /* 0x000fe200078e0268 */
[----:B------:R-:W-:Y:S01]  /*1420*/  PRMT R47, RZ, 0x7610, R47 ;  /* 0x00007610ff2f7816 */ /* 0x000fe2000000002f */
[----:B------:R1:W3:Y:S01]  /*1430*/  @!P1 LDG.E.U16 R41, [R26.64] ;  /* 0x000000061a299981 */ /* 0x0002e2000c1e1500 */
[----:B------:R-:W-:Y:S01]  /*1440*/  PRMT R49, RZ, 0x7610, R49 ;  /* 0x00007610ff317816 */ /* 0x000fe20000000031 */
[----:B0-----:R-:W-:Y:S01]  /*1450*/  IMAD.WIDE R24, R84, 0x2, R104 ;  /* 0x0000000254187825 */ /* 0x001fe200078e0268 */
[----:B------:R-:W-:Y:S01]  /*1460*/  ISETP.GE.AND P1, PT, R22, UR4, PT ;  /* 0x0000000416007c0c */ /* 0x000fe2000bf26270 */
[----:B------:R0:W4:Y:S01]  /*1470*/  @!P2 LDG.E.U16 R43, [R28.64] ;  /* 0x000000061c2ba981 */ /* 0x000122000c1e1500 */
[----:B------:R-:W-:-:S03]  /*1480*/  ISETP.GE.AND P2, PT, R23, UR4, PT ;  /* 0x0000000417007c0c */ /* 0x000fc6000bf46270 */
[----:B------:R5:W3:Y:S01]  /*1490*/  @!P3 LDG.E.U16 R45, [R30.64] ;  /* 0x000000061e2db981 */ /* 0x000ae2000c1e1500 */
[----:B------:R-:W-:-:S03]  /*14a0*/  ISETP.GE.AND P3, PT, R56, UR4, PT ;  /* 0x0000000438007c0c */ /* 0x000fc6000bf66270 */
[----:B------:R0:W3:Y:S01]  /*14b0*/  @!P4 LDG.E.U16 R47, [R32.64] ;  /* 0x00000006202fc981 */ /* 0x0000e2000c1e1500 */
[----:B------:R-:W-:-:S03]  /*14c0*/  ISETP.GE.AND P4, PT, R57, UR4, PT ;  /* 0x0000000439007c0c */ /* 0x000fc6000bf86270 */
[----:B------:R5:W3:Y:S01]  /*14d0*/  @!P0 LDG.E.U16 R49, [R24.64] ;  /* 0x0000000618318981 */ /* 0x000ae2000c1e1500 */
[----:B------:R-:W-:Y:S01]  /*14e0*/  ISETP.GE.AND P0, PT, R58, UR4, PT ;  /* 0x000000043a007c0c */ /* 0x000fe2000bf06270 */
[----:B-1----:R-:W-:Y:S01]  /*14f0*/  IMAD.WIDE R26, R83, 0x2, R104 ;  /* 0x00000002531a7825 */ /* 0x002fe200078e0268 */
[----:B------:R-:W-:Y:S02]  /*1500*/  PRMT R51, RZ, 0x7610, R51 ;  /* 0x00007610ff337816 */ /* 0x000fe40000000033 */
[----:B------:R-:W-:Y:S01]  /*1510*/  PRMT R93, RZ, 0x7610, R93 ;  /* 0x00007610ff5d7816 */ /* 0x000fe2000000005d */
[----:B0-----:R-:W-:Y:S01]  /*1520*/  IMAD.WIDE R28, R82, 0x2, R104 ;  /* 0x00000002521c7825 */ /* 0x001fe200078e0268 */
[----:B------:R-:W-:Y:S02]  /*1530*/  PRMT R107, RZ, 0x7610, R107 ;  /* 0x00007610ff6b7816 */ /* 0x000fe4000000006b */
[----:B------:R-:W-:Y:S01]  /*1540*/  PRMT R109, RZ, 0x7610, R109 ;  /* 0x00007610ff6d7816 */ /* 0x000fe2000000006d */
[----:B-----5:R-:W-:Y:S01]  /*1550*/  IMAD.WIDE R30, R81, 0x2, R104 ;  /* 0x00000002511e7825 */ /* 0x020fe200078e0268 */
[----:B------:R-:W-:Y:S01]  /*1560*/  PRMT R111, RZ, 0x7610, R111 ;  /* 0x00007610ff6f7816 */ /* 0x000fe2000000006f */
[----:B------:R0:W5:Y:S02]  /*1570*/  @!P1 LDG.E.U16 R51, [R26.64] ;  /* 0x000000061a339981 */ /* 0x000164000c1e1500 */
[----:B------:R-:W-:-:S04]  /*1580*/  IMAD.WIDE R32, R80, 0x2, R104 ;  /* 0x0000000250207825 */ /* 0x000fc800078e0268 */
[----:B------:R-:W-:Y:S01]  /*1590*/  IMAD.WIDE R24, R79, 0x2, R104 ;  /* 0x000000024f187825 */ /* 0x000fe200078e0268 */
[----:B------:R1:W5:Y:S01]  /*15a0*/  @!P2 LDG.E.U16 R93, [R28.64] ;  /* 0x000000061c5da981 */ /* 0x000362000c1e1500 */
[----:B------:R-:W-:Y:S02]  /*15b0*/  ISETP.GE.AND P1, PT, R59, UR4, PT ;  /* 0x000000043b007c0c */ /* 0x000fe4000bf26270 */
[----:B------:R-:W-:Y:S01]  /*15c0*/  ISETP.GE.AND P2, PT, R66, UR4, PT ;  /* 0x0000000442007c0c */ /* 0x000fe2000bf46270 */
[----:B------:R0:W5:Y:S01]  /*15d0*/  @!P3 LDG.E.U16 R107, [R30.64] ;  /* 0x000000061e6bb981 */ /* 0x000162000c1e1500 */
[----:B------:R-:W-:-:S03]  /*15e0*/  ISETP.GE.AND P3, PT, R67, UR4, PT ;  /* 0x0000000443007c0c */ /* 0x000fc6000bf66270 */
[----:B------:R0:W5:Y:S01]  /*15f0*/  @!P4 LDG.E.U16 R109, [R32.64] ;  /* 0x00000006206dc981 */ /* 0x000162000c1e1500 */
[----:B------:R-:W-:-:S03]  /*1600*/  ISETP.GE.AND P4, PT, R68, UR4, PT ;  /* 0x0000000444007c0c */ /* 0x000fc6000bf86270 */
[----:B------:R0:W5:Y:S01]  /*1610*/  @!P0 LDG.E.U16 R111, [R24.64] ;  /* 0x00000006186f8981 */ /* 0x000162000c1e1500 */
[----:B------:R-:W-:Y:S01]  /*1620*/  ISETP.GE.AND P0, PT, R69, UR4, PT ;  /* 0x0000000445007c0c */ /* 0x000fe2000bf06270 */
[----:B-1----:R-:W-:Y:S01]  /*1630*/  IMAD.WIDE R28, R78, 0x2, R104 ;  /* 0x000000024e1c7825 */ /* 0x002fe200078e0268 */
[----:B------:R-:W-:Y:S02]  /*1640*/  PRMT R113, RZ, 0x7610, R113 ;  /* 0x00007610ff717816 */ /* 0x000fe40000000071 */
[----:B------:R-:W-:Y:S01]  /*1650*/  PRMT R115, RZ, 0x7610, R115 ;  /* 0x00007610ff737816 */ /* 0x000fe20000000073 */
[----:B0-----:R-:W-:Y:S01]  /*1660*/  IMAD.WIDE R26, R77, 0x2, R104 ;  /* 0x000000024d1a7825 */ /* 0x001fe200078e0268 */
[----:B------:R-:W-:Y:S02]  /*1670*/  PRMT R117, RZ, 0x7610, R117 ;  /* 0x00007610ff757816 */ /* 0x000fe40000000075 */
[----:B------:R-:W-:Y:S01]  /*1680*/  PRMT R119, RZ, 0x7610, R119 ;  /* 0x00007610ff777816 */ /* 0x000fe20000000077 */
[----:B------:R-:W-:Y:S01]  /*1690*/  IMAD.WIDE R30, R76, 0x2, R104 ;  /* 0x000000024c1e7825 */ /* 0x000fe200078e0268 */
[----:B------:R-:W-:Y:S01]  /*16a0*/  PRMT R121, RZ, 0x7610, R121 ;  /* 0x00007610ff797816 */ /* 0x000fe20000000079 */
[----:B------:R0:W5:Y:S02]  /*16b0*/  @!P1 LDG.E.U16 R113, [R28.64] ;  /* 0x000000061c719981 */ /* 0x000164000c1e1500 */
[----:B------:R-:W-:-:S02]  /*16c0*/  IMAD.WIDE R32, R75, 0x2, R104 ;  /* 0x000000024b207825 */ /* 0x000fc400078e0268 */
[----:B------:R1:W5:Y:S02]  /*16d0*/  @!P2 LDG.E.U16 R115, [R26.64] ;  /* 0x000000061a73a981 */ /* 0x000364000c1e1500 */
[----:B------:R-:W-:Y:S02]  /*16e0*/  IMAD.WIDE R24, R74, 0x2, R104 ;  /* 0x000000024a187825 */ /* 0x000fe400078e0268 */
[----:B------:R0:W5:Y:S04]  /*16f0*/  @!P3 LDG.E.U16 R117, [R30.64] ;  /* 0x000000061e75b981 */ /* 0x000168000c1e1500 */
[----:B------:R0:W5:Y:S04]  /*1700*/  @!P4 LDG.E.U16 R119, [R32.64] ;  /* 0x000000062077c981 */ /* 0x000168000c1e1500 */
[----:B------:R1:W5:Y:S04]  /*1710*/  @!P0 LDG.E.U16 R121, [R24.64] ;  /* 0x0000000618798981 */ /* 0x000368000c1e1500 */
[----:B------:R-:W-:Y:S01]  /*1720*/  BAR.SYNC.DEFER_BLOCKING 0x0 ;  /* 0x0000000000007b1d */ /* 0x000fe20000010000 */
[----:B------:R-:W-:Y:S01]  /*1730*/  ISETP.GE.AND P1, PT, R2, UR4, PT ;  /* 0x0000000402007c0c */ /* 0x000fe2000bf26270 */
[----:B0-----:R-:W-:Y:S01]  /*1740*/  IMAD.WIDE R30, R71, 0x2, R96 ;  /* 0x00000002471e7825 */ /* 0x001fe200078e0260 */
[----:B------:R-:W-:-:S02]  /*1750*/  PRMT R40, RZ, 0x7610, R40 ;  /* 0x00007610ff287816 */ /* 0x000fc40000000028 */
[----:B------:R-:W-:Y:S01]  /*1760*/  PRMT R123, RZ, 0x7610, R123 ;  /* 0x00007610ff7b7816 */ /* 0x000fe2000000007b */
[----:B-1----:R-:W-:Y:S01]  /*1770*/  IMAD.WIDE R26, R71, 0x2, R62 ;  /* 0x00000002471a7825 */ /* 0x002fe200078e023e */
[----:B------:R-:W-:-:S03]  /*1780*/  PRMT R125, RZ, 0x7610, R125 ;  /* 0x00007610ff7d7816 */ /* 0x000fc6000000007d */
[C---:B------:R-:W-:Y:S01]  /*1790*/  IMAD.WIDE R28, R71.reuse, 0x2, R60 ;  /* 0x00000002471c7825 */ /* 0x040fe200078e023c */
[----:B------:R-:W-:Y:S02]  /*17a0*/  PRMT R42, RZ, 0x7610, R42 ;  /* 0x00007610ff2a7816 */ /* 0x000fe4000000002a */
[----:B------:R-:W-:Y:S01]  /*17b0*/  PRMT R44, RZ, 0x7610, R44 ;  /* 0x00007610ff2c7816 */ /* 0x000fe2000000002c */
[C---:B------:R-:W-:Y:S01]  /*17c0*/  IMAD.WIDE R24, R71.reuse, 0x2, R64 ;  /* 0x0000000247187825 */ /* 0x040fe200078e0240 */
[----:B------:R-:W-:Y:S02]  /*17d0*/  PRMT R106, RZ, 0x7610, R106 ;  /* 0x00007610ff6a7816 */ /* 0x000fe4000000006a */
[----:B------:R-:W-:Y:S01]  /*17e0*/  PRMT R108, RZ, 0x7610, R108 ;  /* 0x00007610ff6c7816 */ /* 0x000fe2000000006c */
[C---:B------:R-:W-:Y:S01]  /*17f0*/  IMAD.WIDE R32, R71.reuse, 0x2, R102 ;  /* 0x0000000247207825 */ /* 0x040fe200078e0266 */
[----:B------:R-:W-:Y:S01]  /*1800*/  PRMT R110, RZ, 0x7610, R110 ;  /* 0x00007610ff6e7816 */ /* 0x000fe2000000006e */
[----:B------:R0:W5:Y:S04]  /*1810*/  @!P1 LDG.E.U16 R40, [R30.64] ;  /* 0x000000061e289981 */ /* 0x000168000c1e1500 */
[----:B------:R1:W5:Y:S04]  /*1820*/  @!P1 LDG.E.U16 R123, [R26.64] ;  /* 0x000000061a7b9981 */ /* 0x000368000c1e1500 */
[----:B------:R1:W5:Y:S01]  /*1830*/  @!P1 LDG.E.U16 R125, [R28.64] ;  /* 0x000000061c7d9981 */ /* 0x000362000c1e1500 */
[----:B0-----:R-:W-:-:S03]  /*1840*/  IMAD.WIDE R30, R71, 0x2, R100 ;  /* 0x00000002471e7825 */ /* 0x001fc600078e0264 */
[----:B------:R-:W5:Y:S01]  /*1850*/  @!P1 LDG.E.U16 R44, [R24.64] ;  /* 0x00000006182c9981 */ /* 0x000f62000c1e1500 */
[----:B-1----:R-:W-:-:S03]  /*1860*/  IMAD.WIDE R26, R71, 0x2, R94 ;  /* 0x00000002471a7825 */ /* 0x002fc600078e025e */
[----:B------:R-:W5:Y:S01]  /*1870*/  @!P1 LDG.E.U16 R42, [R30.64] ;  /* 0x000000061e2a9981 */ /* 0x000f62000c1e1500 */
[----:B------:R-:W-:-:S03]  /*1880*/  IMAD.WIDE R28, R71, 0x2, R98 ;  /* 0x00000002471c7825 */ /* 0x000fc600078e0262 */
[----:B------:R-:W5:Y:S04]  /*1890*/  @!P1 LDG.E.U16 R106, [R26.64] ;  /* 0x000000061a6a9981 */ /* 0x000f68000c1e1500 */
[----:B------:R-:W5:Y:S04]  /*18a0*/  @!P1 LDG.E.U16 R108, [R28.64] ;  /* 0x000000061c6c9981 */ /* 0x000f68000c1e1500 */
[----:B------:R-:W5:Y:S01]  /*18b0*/  @!P1 LDG.E.U16 R110, [R32.64] ;  /* 0x00000006206e9981 */ /* 0x000f62000c1e1500 */
[----:B------:R-:W-:-:S04]  /*18c0*/  IADD3 R92, R92, -0x1, RZ ;  /* 0xffffffff5c5c7810 */ /* 0x000fc80007ffe0ff */
[----:B------:R-:W-:Y:S01]  /*18d0*/  ISETP.NE.U32.AND P0, PT, R92, RZ, PT ;  /* 0x000000ff5c00720c */ /* 0x000fe20003f05070 */
[----:B------:R-:W-:Y:S01]  /*18e0*/  UIADD3 UR4, UR4, -0x40, URZ ;  /* 0xffffffc004047890 */ /* 0x000fe2000fffe03f */
[----:B------:R-:W-:-:S04]  /*18f0*/  IMAD.WIDE R102, R73, 0x2, R102 ;  /* 0x0000000249667825 */ /* 0x000fc800078e0266 */
[----:B------:R-:W-:-:S04]  /*1900*/  IMAD.WIDE R100, R73, 0x2, R100 ;  /* 0x0000000249647825 */ /* 0x000fc800078e0264 */
[C---:B------:R-:W-:Y:S01]  /*1910*/  IMAD.WIDE R98, R73.reuse, 0x2, R98 ;  /* 0x0000000249627825 */ /* 0x040fe200078e0262 */
[----:B--2---:R-:W-:Y:S04]  /*1920*/  STS.U16 [R88], R35 ;  /* 0x0000002358007388 */ /* 0x004fe80000000400 */
[----:B----4-:R-:W-:Y:S04]  /*1930*/  STS.U16 [R88+0x400], R43 ;  /* 0x0004002b58007388 */ /* 0x010fe80000000400 */
[----:B---3--:R-:W-:Y:S04]  /*1940*/  STS.U16 [R88+0x800], R47 ;  /* 0x0008002f58007388 */ /* 0x008fe80000000400 */
[----:B-----5:R-:W-:Y:S04]  /*1950*/  STS.U16 [R88+0xc00], R51 ;  /* 0x000c003358007388 */ /* 0x020fe80000000400 */
[----:B------:R-:W-:Y:S04]  /*1960*/  STS.U16 [R88+0x1000], R107 ;  /* 0x0010006b58007388 */ /* 0x000fe80000000400 */
        /* <DEDUP_REMOVED lines=19> */
[----:B------:R-:W-:Y:S06]  /*1aa0*/  BAR.SYNC.DEFER_BLOCKING 0x0 ;  /* 0x0000000000007b1d */ /* 0x000fec0000010000 */
[----:B------:R-:W-:Y:S04]  /*1ab0*/  LDSM.16.MT88.4 R48, [R16] ;  /* 0x000000001030783b */ /* 0x000fe80000004200 */
[----:B------:R-:W0:Y:S04]  /*1ac0*/  LDSM.16.M88.4 R24, [R15+0x2000] ;  /* 0x002000000f18783b */ /* 0x000e280000000200 */
[----:B------:R-:W1:Y:S04]  /*1ad0*/  LDSM.16.M88.4 R28, [R15+0x2800] ;  /* 0x002800000f1c783b */ /* 0x000e680000000200 */
[----:B------:R-:W2:Y:S04]  /*1ae0*/  LDSM.16.MT88.4 R32, [R16+0x800] ;  /* 0x000800001020783b */ /* 0x000ea80000004200 */
[----:B------:R-:W-:Y:S04]  /*1af0*/  LDSM.16.MT88.4 R40, [R16+0x1000] ;  /* 0x001000001028783b */ /* 0x000fe80000004200 */
[----:B------:R-:W3:Y:S01]  /*1b00*/  LDSM.16.M88.4 R44, [R91+0x2000] ;  /* 0x002000005b2c783b */ /* 0x000ee20000000200 */
[C---:B0-----:R-:W-:Y:S08]  /*1b10*/  HMMA.16816.F32 R36, R48.reuse, R24, R36 ;  /* 0x000000183024723c */ /* 0x041ff00000001824 */
[----:B-1----:R-:W-:Y:S01]  /*1b20*/  HMMA.16816.F32 R52, R48, R28, R52 ;  /* 0x0000001c3034723c */ /* 0x002fe20000001834 */
[----:B------:R-:W0:Y:S11]  /*1b30*/  LDSM.16.M88.4 R48, [R91+0x2800] ;  /* 0x002800005b30783b */ /* 0x000e360000000200 */
[----:B------:R-:W-:Y:S04]  /*1b40*/  @!UPT UIADD3 URZ, URZ, URZ, URZ ;  /* 0x0000003f3f3ff290 */ /* 0x000fe8000fffe03f */
[C---:B--2---:R-:W-:Y:S01]  /*1b50*/  HMMA.16816.F32 R36, R32.reuse, R26, R36 ;  /* 0x0000001a2024723c */ /* 0x044fe20000001824 */
[----:B------:R-:W1:Y:S07]  /*1b60*/  LDSM.16.MT88.4 R24, [R16+0x1800] ;  /* 0x001800001018783b */ /* 0x000e6e0000004200 */
[----:B------:R-:W-:Y:S11]  /*1b70*/  HMMA.16816.F32 R52, R32, R30, R52 ;  /* 0x0000001e2034723c */ /* 0x000ff60000001834 */
[----:B------:R-:W-:Y:S05]  /*1b80*/  @!UPT UIADD3 URZ, URZ, URZ, URZ ;  /* 0x0000003f3f3ff290 */ /* 0x000fea000fffe03f */
[C---:B---3--:R-:W-:Y:S08]  /*1b90*/  HMMA.16816.F32 R36, R40.reuse, R44, R36 ;  /* 0x0000002c2824723c */ /* 0x048ff00000001824 */
[----:B0-----:R-:W-:Y:S01]  /*1ba0*/  HMMA.16816.F32 R52, R40, R48, R52 ;  /* 0x000000302834723c */ /* 0x001fe20000001834 */
[----:B------:R-:W-:-:S04]  /*1bb0*/  IMAD.WIDE R96, R73, 0x2, R96 ;  /* 0x0000000249607825 */ /* 0x000fc800078e0260 */
[----:B------:R-:W-:-:S04]  /*1bc0*/  IMAD.WIDE R94, R73, 0x2, R94 ;  /* 0x00000002495e7825 */ /* 0x000fc800078e025e */
[----:B------:R-:W-:-:S04]  /*1bd0*/  IMAD.WIDE R60, R73, 0x2, R60 ;  /* 0x00000002493c7825 */ /* 0x000fc800078e023c */
[----:B------:R-:W-:-:S03]  /*1be0*/  IMAD.WIDE R64, R73, 0x2, R64 ;  /* 0x0000000249407825 */ /* 0x000fc600078e0240 */
[----:B-1----:R-:W-:Y:S01]  /*1bf0*/  HMMA.16816.F32 R36, R24, R46, R36 ;  /* 0x0000002e1824723c */ /* 0x002fe20000001824 */
[----:B------:R-:W-:-:S04]  /*1c00*/  IMAD.WIDE R62, R73, 0x2, R62 ;  /* 0x00000002493e7825 */ /* 0x000fc800078e023e */
[----:B------:R-:W-:-:S03]  /*1c10*/  IMAD.WIDE R104, R72, 0x2, R104 ;  /* 0x0000000248687825 */ /* 0x000fc600078e0268 */
[----:B------:R-:W-:Y:S01]  /*1c20*/  HMMA.16816.F32 R52, R24, R50, R52 ;  /* 0x000000321834723c */ /* 0x000fe20000001834 */
[----:B------:R-:W-:Y:S07]  /*1c30*/  @P0 BRA `(.L_x_1) ;  /* 0xfffff6e000000947 */ /* 0x000fee000383ffff */
[----:B------:R-:W-:-:S15]  /*1c40*/  NOP ;  /* 0x0000000000007918 */ /* 0x000fde0000000000 */
[----:B------:R-:W-:-:S01]  /*1c50*/  NOP ;  /* 0x0000000000007918 */ /* 0x000fc20000000000 */
[----:B------:R-:W-:Y:S02]  /*1c60*/  F2FP.PACK_AB R39, R55, R39 ;  /* 0x000000273727723e */ /* 0x000fe400000000ff */
[----:B------:R-:W-:Y:S02]  /*1c70*/  F2FP.PACK_AB R38, R54, R38 ;  /* 0x000000263626723e */ /* 0x000fe400000000ff */
[----:B------:R-:W-:Y:S02]  /*1c80*/  F2FP.PACK_AB R37, R53, R37 ;  /* 0x000000253525723e */ /* 0x000fe400000000ff */
[----:B------:R-:W-:-:S07]  /*1c90*/  F2FP.PACK_AB R36, R52, R36 ;  /* 0x000000243424723e */ /* 0x000fce00000000ff */
.L_x_0:
[C---:B------:R-:W-:Y:S01]  /*1ca0*/  IMAD.SHL.U32 R3, R0.reuse, 0x8, RZ ;  /* 0x0000000800037824 */ /* 0x040fe200078e00ff */
[----:B------:R-:W-:Y:S01]  /*1cb0*/  SHF.R.S32.HI R16, RZ, 0x6, R0 ;  /* 0x00000006ff107819 */ /* 0x000fe20000011400 */
[C---:B------:R-:W-:Y:S01]  /*1cc0*/  IMAD.SHL.U32 R2, R0.reuse, 0x10, RZ ;  /* 0x0000001000027824 */ /* 0x040fe200078e00ff */
[----:B------:R-:W-:Y:S01]  /*1cd0*/  BAR.SYNC.DEFER_BLOCKING 0x0 ;  /* 0x0000000000007b1d */ /* 0x000fe20000010000 */
[----:B------:R-:W-:Y:S01]  /*1ce0*/  IMAD.SHL.U32 R18, R0, 0x4, RZ ;  /* 0x0000000400127824 */ /* 0x000fe200078e00ff */
[----:B------:R-:W-:-:S02]  /*1cf0*/  LOP3.LUT R15, R3, 0x38, RZ, 0xc0, !PT ;  /* 0x00000038030f7812 */ /* 0x000fc400078ec0ff */
[----:B------:R-:W-:Y:S02]  /*1d00*/  SGXT R3, R16, 0x1 ;  /* 0x000000011003781a */ /* 0x000fe40000000200 */
[----:B------:R-:W-:Y:S02]  /*1d10*/  LOP3.LUT R2, R2, 0x200, RZ, 0xc0, !PT ;  /* 0x0000020002027812 */ /* 0x000fe400078ec0ff */
[----:B------:R-:W-:Y:S02]  /*1d20*/  LOP3.LUT R3, R3, 0x804, RZ, 0xc0, !PT ;  /* 0x0000080403037812 */ /* 0x000fe400078ec0ff */
[----:B------:R-:W-:Y:S02]  /*1d30*/  LOP3.LUT R16, R2, 0x40, R5, 0xf8, !PT ;  /* 0x0000004002107812 */ /* 0x000fe400078ef805 */
[----:B------:R-:W-:Y:S02]  /*1d40*/  LOP3.LUT R3, R3, 0x3c, R4, 0x78, !PT ;  /* 0x0000003c03037812 */ /* 0x000fe400078e7804 */
[----:B------:R-:W-:-:S02]  /*1d50*/  LOP3.LUT R15, R15, 0x180, R18, 0xf8, !PT ;  /* 0x000001800f0f7812 */ /* 0x000fc400078ef812 */
[----:B------:R-:W-:Y:S02]  /*1d60*/  LOP3.LUT R3, R16, R3, RZ, 0xfc, !PT ;  /* 0x0000000310037212 */ /* 0x000fe400078efcff */
[----:B------:R-:W-:Y:S02]  /*1d70*/  LOP3.LUT R2, R0, 0x80, RZ, 0xc0, !PT ;  /* 0x0000008000027812 */ /* 0x000fe400078ec0ff */
[--C-:B------:R-:W-:Y:S02]  /*1d80*/  LOP3.LUT R3, R3, 0x80, R0.reuse, 0xf8, !PT ;  /* 0x0000008003037812 */ /* 0x100fe400078ef800 */
[--C-:B------:R-:W-:Y:S02]  /*1d90*/  SHF.R.S32.HI R17, RZ, 0x3, R0.reuse ;  /* 0x00000003ff117819 */ /* 0x100fe40000011400 */
[----:B------:R-:W-:Y:S01]  /*1da0*/  SHF.R.S32.HI R18, RZ, 0x4, R0 ;  /* 0x00000004ff127819 */ /* 0x000fe20000011400 */
[----:B------:R-:W-:Y:S01]  /*1db0*/  STS [R3], R36 ;  /* 0x0000002403007388 */ /* 0x000fe20000000800 */
[----:B------:R-:W-:-:S02]  /*1dc0*/  LOP3.LUT R0, R3, 0x40, RZ, 0x3c, !PT ;  /* 0x0000004003007812 */ /* 0x000fc400078e3cff */
[----:B------:R-:W-:Y:S01]  /*1dd0*/  SHF.R.U32.HI R5, RZ, 0x1, R2 ;  /* 0x00000001ff057819 */ /* 0x000fe20000011602 */
[----:B------:R-:W-:Y:S01]  /*1de0*/  STS [R3+0x100], R37 ;  /* 0x0001002503007388 */ /* 0x000fe20000000800 */
[----:B------:R-:W-:Y:S02]  /*1df0*/  SGXT R2, R17, 0x1 ;  /* 0x000000011102781a */ /* 0x000fe40000000200 */
[----:B------:R-:W-:Y:S01]  /*1e00*/  SGXT R4, R18, 0x1 ;  /* 0x000000011204781a */ /* 0x000fe20000000200 */
[----:B------:R-:W-:Y:S01]  /*1e10*/  STS [R0+0x400], R38 ;  /* 0x0004002600007388 */ /* 0x000fe20000000800 */
[----:B------:R-:W-:Y:S02]  /*1e20*/  LOP3.LUT R2, R5, 0x440, R2, 0x78, !PT ;  /* 0x0000044005027812 */ /* 0x000fe400078e7802 */
[----:B------:R-:W-:Y:S01]  /*1e30*/  LOP3.LUT R15, R15, 0x804, R4, 0xf8, !PT ;  /* 0x000008040f0f7812 */ /* 0x000fe200078ef804 */
[----:B------:R0:W-:Y:S04]  /*1e40*/  STS [R0+0x500], R39 ;  /* 0x0005002700007388 */ /* 0x0001e80000000800 */
[----:B------:R-:W-:Y:S01]  /*1e50*/  BAR.SYNC.DEFER_BLOCKING 0x0 ;  /* 0x0000000000007b1d */ /* 0x000fe20000010000 */
[----:B------:R-:W-:-:S02]  /*1e60*/  LOP3.LUT R15, R15, R2, RZ, 0xfc, !PT ;  /* 0x000000020f0f7212 */ /* 0x000fc400078efcff */
[C---:B------:R-:W-:Y:S01]  /*1e70*/  ISETP.GE.AND P0, PT, R14.reuse, c[0x0][0x178], PT ;  /* 0x00005e000e007a0c */ /* 0x040fe20003f06270 */
[----:B------:R-:W-:Y:S01]  /*1e80*/  IMAD R14, R14, c[0x0][0x194], RZ ;  /* 0x000065000e0e7a24 */ /* 0x000fe200078e02ff */
[----:B------:R-:W-:Y:S01]  /*1e90*/  LOP3.LUT R16, R15, 0x4, RZ, 0x3c, !PT ;  /* 0x000000040f107812 */ /* 0x000fe200078e3cff */
[----:B0-----:R-:W-:Y:S01]  /*1ea0*/  IMAD R0, R10, c[0x0][0x198], RZ ;  /* 0x000066000a007a24 */ /* 0x001fe200078e02ff */
[C---:B------:R-:W-:Y:S01]  /*1eb0*/  ISETP.LT.AND P1, PT, R6.reuse, c[0x0][0x17c], !P0 ;  /* 0x00005f0006007a0c */ /* 0x040fe20004721270 */
[----:B------:R-:W-:Y:S01]  /*1ec0*/  IMAD R6, R6, c[0x0][0x198], RZ ;  /* 0x0000660006067a24 */ /* 0x000fe200078e02ff */
[C---:B------:R-:W-:Y:S02]  /*1ed0*/  LEA R25, P2, R14.reuse, c[0x0][0x170], 0x1 ;  /* 0x00005c000e197a11 */ /* 0x040fe400078408ff */
[C---:B------:R-:W-:Y:S01]  /*1ee0*/  ISETP.LT.AND P4, PT, R7.reuse, c[0x0][0x17c], !P0 ;  /* 0x00005f0007007a0c */ /* 0x040fe20004781270 */
[----:B------:R-:W-:Y:S01]  /*1ef0*/  IMAD R7, R7, c[0x0][0x198], RZ ;  /* 0x0000660007077a24 */ /* 0x000fe200078e02ff */
[----:B------:R-:W-:Y:S01]  /*1f00*/  LEA.HI.X.SX32 R27, R14, c[0x0][0x174], 0x1, P2 ;  /* 0x00005d000e1b7a11 */ /* 0x000fe200010f0eff */
[----:B------:R-:W-:Y:S01]  /*1f10*/  IMAD R14, R11, c[0x0][0x198], RZ ;  /* 0x000066000b0e7a24 */ /* 0x000fe200078e02ff */
[----:B------:R-:W-:-:S02]  /*1f20*/  LEA R2, P2, R6, R25, 0x1 ;  /* 0x0000001906027211 */ /* 0x000fc400078408ff */
[C---:B------:R-:W-:Y:S02]  /*1f30*/  LEA R4, P3, R7.reuse, R25, 0x1 ;  /* 0x0000001907047211 */ /* 0x040fe400078608ff */
[-C--:B------:R-:W-:Y:S02]  /*1f40*/  LEA.HI.X.SX32 R3, R6, R27.reuse, 0x1, P2 ;  /* 0x0000001b06037211 */ /* 0x080fe400010f0eff */
[----:B------:R-:W-:Y:S02]  /*1f50*/  LEA.HI.X.SX32 R5, R7, R27, 0x1, P3 ;  /* 0x0000001b07057211 */ /* 0x000fe400018f0eff */
[C---:B------:R-:W-:Y:S01]  /*1f60*/  ISETP.LT.AND P5, PT, R8.reuse, c[0x0][0x17c], !P0 ;  /* 0x00005f0008007a0c */ /* 0x040fe200047a1270 */
[----:B------:R-:W0:Y:S01]  /*1f70*/  LDS R17, [R15] ;  /* 0x000000000f117984 */ /* 0x000e220000000800 */
[----:B------:R-:W-:Y:S01]  /*1f80*/  IMAD R8, R8, c[0x0][0x198], RZ ;  /* 0x0000660008087a24 */ /* 0x000fe200078e02ff */
[----:B------:R-:W-:Y:S02]  /*1f90*/  ISETP.LT.AND P3, PT, R10, c[0x0][0x17c], !P0 ;  /* 0x00005f000a007a0c */ /* 0x000fe40004761270 */
[----:B------:R-:W1:Y:S02]  /*1fa0*/  LDS R21, [R16] ;  /* 0x0000000010157984 */ /* 0x000e640000000800 */
[----:B------:R-:W-:-:S02]  /*1fb0*/  LEA R6, P6, R8, R25, 0x1 ;  /* 0x0000001908067211 */ /* 0x000fc400078c08ff */
[----:B------:R2:W3:Y:S02]  /*1fc0*/  LDS R19, [R15+0x200] ;  /* 0x000200000f137984 */ /* 0x0004e40000000800 */
[----:B------:R-:W-:Y:S02]  /*1fd0*/  LEA.HI.X.SX32 R7, R8, R27, 0x1, P6 ;  /* 0x0000001b08077211 */ /* 0x000fe400030f0eff */
[----:B------:R4:W5:Y:S01]  /*1fe0*/  LDS R23, [R16+0x200] ;  /* 0x0002000010177984 */ /* 0x0009620000000800 */
[----:B------:R-:W-:Y:S01]  /*1ff0*/  LEA R8, P6, R14, R25, 0x1 ;  /* 0x000000190e087211 */ /* 0x000fe200078c08ff */
[----:B--2---:R-:W-:Y:S02]  /*2000*/  IMAD R15, R12, c[0x0][0x198], RZ ;  /* 0x000066000c0f7a24 */ /* 0x004fe400078e02ff */
[----:B----4-:R-:W-:Y:S01]  /*2010*/  IMAD R16, R13, c[0x0][0x198], RZ ;  /* 0x000066000d107a24 */ /* 0x010fe200078e02ff */
[----:B0-----:R0:W-:Y:S04]  /*2020*/  @P1 STG.E.U16 [R2.64], R17 ;  /* 0x0000001102001986 */ /* 0x0011e8000c101506 */
[----:B-1----:R1:W-:Y:S01]  /*2030*/  @P4 STG.E.U16 [R4.64], R21 ;  /* 0x0000001504004986 */ /* 0x0023e2000c101506 */
[C---:B------:R-:W-:Y:S01]  /*2040*/  ISETP.LT.AND P4, PT, R9.reuse, c[0x0][0x17c], !P0 ;  /* 0x00005f0009007a0c */ /* 0x040fe20004781270 */
[----:B------:R-:W-:-:S02]  /*2050*/  IMAD R9, R9, c[0x0][0x198], RZ ;  /* 0x0000660009097a24 */ /* 0x000fc400078e02ff */
[----:B---3--:R2:W-:Y:S03]  /*2060*/  @P5 STG.E.U16 [R6.64], R19 ;  /* 0x0000001306005986 */ /* 0x0085e6000c101506 */
[-C--:B0-----:R-:W-:Y:S02]  /*2070*/  LEA R2, P1, R9, R25.reuse, 0x1 ;  /* 0x0000001909027211 */ /* 0x081fe400078208ff */
[----:B------:R-:W-:Y:S02]  /*2080*/  PRMT R17, R17, 0x7632, R17 ;  /* 0x0000763211117816 */ /* 0x000fe40000000011 */
[----:B-1----:R-:W-:Y:S02]  /*2090*/  LEA R4, P2, R0, R25, 0x1 ;  /* 0x0000001900047211 */ /* 0x002fe400078408ff */
[----:B------:R-:W-:Y:S02]  /*20a0*/  LEA.HI.X.SX32 R3, R9, R27, 0x1, P1 ;  /* 0x0000001b09037211 */ /* 0x000fe400008f0eff */
[----:B------:R-:W-:-:S02]  /*20b0*/  LEA R10, P1, R15, R25, 0x1 ;  /* 0x000000190f0a7211 */ /* 0x000fc400078208ff */
[-C--:B------:R-:W-:Y:S01]  /*20c0*/  LEA.HI.X.SX32 R5, R0, R27.reuse, 0x1, P2 ;  /* 0x0000001b00057211 */ /* 0x080fe200010f0eff */
[----:B-----5:R2:W-:Y:S01]  /*20d0*/  @P4 STG.E.U16 [R2.64], R23 ;  /* 0x0000001702004986 */ /* 0x0205e2000c101506 */
[----:B------:R-:W-:Y:S02]  /*20e0*/  ISETP.LT.AND P2, PT, R11, c[0x0][0x17c], !P0 ;  /* 0x00005f000b007a0c */ /* 0x000fe40004741270 */
[-C--:B------:R-:W-:Y:S01]  /*20f0*/  LEA.HI.X.SX32 R11, R15, R27.reuse, 0x1, P1 ;  /* 0x0000001b0f0b7211 */ /* 0x080fe200008f0eff */
[----:B------:R2:W-:Y:S01]  /*2100*/  @P3 STG.E.U16 [R4.64], R17 ;  /* 0x0000001104003986 */ /* 0x0005e2000c101506 */
[----:B------:R-:W-:Y:S02]  /*2110*/  ISETP.LT.AND P1, PT, R12, c[0x0][0x17c], !P0 ;  /* 0x00005f000c007a0c */ /* 0x000fe40004721270 */
[----:B------:R-:W-:Y:S02]  /*2120*/  ISETP.LT.AND P0, PT, R13, c[0x0][0x17c], !P0 ;  /* 0x00005f000d007a0c */ /* 0x000fe40004701270 */
[----:B------:R-:W-:-:S02]  /*2130*/  LEA.HI.X.SX32 R9, R14, R27, 0x1, P6 ;  /* 0x0000001b0e097211 */ /* 0x000fc400030f0eff */
[----:B------:R-:W-:Y:S02]  /*2140*/  PRMT R21, R21, 0x7632, R21 ;  /* 0x0000763215157816 */ /* 0x000fe40000000015 */
[----:B------:R-:W-:Y:S02]  /*2150*/  PRMT R0, R19, 0x7632, R0 ;  /* 0x0000763213007816 */ /* 0x000fe40000000000 */
[C---:B------:R-:W-:Y:S01]  /*2160*/  LEA R14, P6, R16.reuse, R25, 0x1 ;  /* 0x00000019100e7211 */ /* 0x040fe200078c08ff */
[----:B------:R2:W-:Y:S03]  /*2170*/  @P2 STG.E.U16 [R8.64], R21 ;  /* 0x0000001508002986 */ /* 0x0005e6000c101506 */
[----:B------:R-:W-:Y:S01]  /*2180*/  LEA.HI.X.SX32 R15, R16, R27, 0x1, P6 ;  /* 0x0000001b100f7211 */ /* 0x000fe200030f0eff */
[----:B------:R2:W-:Y:S01]  /*2190*/  @P1 STG.E.U16 [R10.64], R0 ;  /* 0x000000000a001986 */ /* 0x0005e2000c101506 */
[----:B------:R-:W-:Y:S07]  /*21a0*/  @!P0 EXIT ;  /* 0x000000000000894d */ /* 0x000fee0003800000 */
[----:B--2---:R-:W-:-:S05]  /*21b0*/  PRMT R7, R23, 0x7632, R7 ;  /* 0x0000763217077816 */ /* 0x004fca0000000007 */
[----:B------:R-:W-:Y:S01]  /*21c0*/  STG.E.U16 [R14.64], R7 ;  /* 0x000000070e007986 */ /* 0x000fe2000c101506 */
[----:B------:R-:W-:Y:S05]  /*21d0*/  EXIT ;  /* 0x000000000000794d */ /* 0x000fea0003800000 */
.L_x_2:
[----:B------:R-:W-:-:S00]  /*21e0*/  BRA `(.L_x_2) ;  /* 0xfffffff000007947 */ /* 0x000fc0000383ffff */
[----:B------:R-:W-:-:S00]  /*21f0*/  NOP ;  /* 0x0000000000007918 */ /* 0x000fc00000000000 */
        /* <DEDUP_REMOVED lines=8> */
.L_x_3:


//--------------------- .nv.shared.matmul_kernel  --------------------------
	.section	.nv.shared.matmul_kernel,"aw",@nobits
	.sectionflags	@""
	.align	16
